//
// Generated by NVIDIA NVVM Compiler
//
// Compiler Build ID: CL-36424714
// Cuda compilation tools, release 13.0, V13.0.88
// Based on NVVM 20.0.0
//

.version 9.0
.target sm_100
.address_size 64

	// .globl	_Z20flux_continuity_CUDAPdS_S_S_jjjd

.visible .entry _Z20flux_continuity_CUDAPdS_S_S_jjjd(
	.param .u64 .ptr .align 1 _Z20flux_continuity_CUDAPdS_S_S_jjjd_param_0,
	.param .u64 .ptr .align 1 _Z20flux_continuity_CUDAPdS_S_S_jjjd_param_1,
	.param .u64 .ptr .align 1 _Z20flux_continuity_CUDAPdS_S_S_jjjd_param_2,
	.param .u64 .ptr .align 1 _Z20flux_continuity_CUDAPdS_S_S_jjjd_param_3,
	.param .u32 _Z20flux_continuity_CUDAPdS_S_S_jjjd_param_4,
	.param .u32 _Z20flux_continuity_CUDAPdS_S_S_jjjd_param_5,
	.param .u32 _Z20flux_continuity_CUDAPdS_S_S_jjjd_param_6,
	.param .f64 _Z20flux_continuity_CUDAPdS_S_S_jjjd_param_7
)
{
	.reg .b32 	%r<23>;
	.reg .b64 	%rd<23>;
	.reg .b64 	%fd<9>;

	ld.param.u64 	%rd1, [_Z20flux_continuity_CUDAPdS_S_S_jjjd_param_0];
	ld.param.u64 	%rd2, [_Z20flux_continuity_CUDAPdS_S_S_jjjd_param_1];
	ld.param.u64 	%rd3, [_Z20flux_continuity_CUDAPdS_S_S_jjjd_param_2];
	ld.param.u64 	%rd4, [_Z20flux_continuity_CUDAPdS_S_S_jjjd_param_3];
	ld.param.u32 	%r1, [_Z20flux_continuity_CUDAPdS_S_S_jjjd_param_4];
	ld.param.u32 	%r2, [_Z20flux_continuity_CUDAPdS_S_S_jjjd_param_5];
	ld.param.u32 	%r3, [_Z20flux_continuity_CUDAPdS_S_S_jjjd_param_6];
	ld.param.f64 	%fd1, [_Z20flux_continuity_CUDAPdS_S_S_jjjd_param_7];
	cvta.to.global.u64 	%rd5, %rd3;
	cvta.to.global.u64 	%rd6, %rd2;
	cvta.to.global.u64 	%rd7, %rd1;
	cvta.to.global.u64 	%rd8, %rd4;
	mov.u32 	%r4, %ntid.x;
	mov.u32 	%r5, %ctaid.x;
	mov.u32 	%r6, %tid.x;
	mov.u32 	%r7, %ntid.y;
	mov.u32 	%r8, %ctaid.y;
	mov.u32 	%r9, %tid.y;
	mad.lo.s32 	%r10, %r7, %r8, %r9;
	mov.u32 	%r11, %ntid.z;
	mov.u32 	%r12, %ctaid.z;
	mov.u32 	%r13, %tid.z;
	mad.lo.s32 	%r14, %r11, %r12, %r13;
	mad.lo.s32 	%r15, %r2, %r14, %r10;
	mad.lo.s32 	%r16, %r4, %r5, %r6;
	mad.lo.s32 	%r17, %r15, %r1, %r16;
	mul.lo.s32 	%r18, %r2, %r1;
	mul.lo.s32 	%r19, %r18, %r3;
	neg.f64 	%fd2, %fd1;
	add.s32 	%r20, %r17, %r19;
	mul.wide.u32 	%rd9, %r20, 8;
	add.s64 	%rd10, %rd8, %rd9;
	ld.global.f64 	%fd3, [%rd10];
	mul.f64 	%fd4, %fd3, %fd2;
	mul.wide.u32 	%rd11, %r17, 8;
	add.s64 	%rd12, %rd7, %rd11;
	st.global.f64 	[%rd12], %fd4;
	add.s32 	%r21, %r20, %r19;
	mul.wide.u32 	%rd13, %r21, 8;
	add.s64 	%rd14, %rd8, %rd13;
	ld.global.f64 	%fd5, [%rd14];
	mul.f64 	%fd6, %fd5, %fd2;
	add.s64 	%rd15, %rd6, %rd11;
	st.global.f64 	[%rd15], %fd6;
	add.s32 	%r22, %r21, %r19;
	mul.wide.u32 	%rd16, %r22, 8;
	add.s64 	%rd17, %rd8, %rd16;
	ld.global.f64 	%fd7, [%rd17];
	mul.f64 	%fd8, %fd7, %fd2;
	add.s64 	%rd18, %rd5, %rd11;
	st.global.f64 	[%rd18], %fd8;
	add.s64 	%rd19, %rd7, %rd9;
	mov.b64 	%rd20, 0;
	st.global.u64 	[%rd19], %rd20;
	add.s64 	%rd21, %rd6, %rd9;
	st.global.u64 	[%rd21], %rd20;
	add.s64 	%rd22, %rd5, %rd9;
	st.global.u64 	[%rd22], %rd20;
	ret;

}
	// .globl	_Z19flux_momentumX_CUDAPdS_S_S_S_S_S_S_S_S_jjjd
.visible .entry _Z19flux_momentumX_CUDAPdS_S_S_S_S_S_S_S_S_jjjd(
	.param .u64 .ptr .align 1 _Z19flux_momentumX_CUDAPdS_S_S_S_S_S_S_S_S_jjjd_param_0,
	.param .u64 .ptr .align 1 _Z19flux_momentumX_CUDAPdS_S_S_S_S_S_S_S_S_jjjd_param_1,
	.param .u64 .ptr .align 1 _Z19flux_momentumX_CUDAPdS_S_S_S_S_S_S_S_S_jjjd_param_2,
	.param .u64 .ptr .align 1 _Z19flux_momentumX_CUDAPdS_S_S_S_S_S_S_S_S_jjjd_param_3,
	.param .u64 .ptr .align 1 _Z19flux_momentumX_CUDAPdS_S_S_S_S_S_S_S_S_jjjd_param_4,
	.param .u64 .ptr .align 1 _Z19flux_momentumX_CUDAPdS_S_S_S_S_S_S_S_S_jjjd_param_5,
	.param .u64 .ptr .align 1 _Z19flux_momentumX_CUDAPdS_S_S_S_S_S_S_S_S_jjjd_param_6,
	.param .u64 .ptr .align 1 _Z19flux_momentumX_CUDAPdS_S_S_S_S_S_S_S_S_jjjd_param_7,
	.param .u64 .ptr .align 1 _Z19flux_momentumX_CUDAPdS_S_S_S_S_S_S_S_S_jjjd_param_8,
	.param .u64 .ptr .align 1 _Z19flux_momentumX_CUDAPdS_S_S_S_S_S_S_S_S_jjjd_param_9,
	.param .u32 _Z19flux_momentumX_CUDAPdS_S_S_S_S_S_S_S_S_jjjd_param_10,
	.param .u32 _Z19flux_momentumX_CUDAPdS_S_S_S_S_S_S_S_S_jjjd_param_11,
	.param .u32 _Z19flux_momentumX_CUDAPdS_S_S_S_S_S_S_S_S_jjjd_param_12,
	.param .f64 _Z19flux_momentumX_CUDAPdS_S_S_S_S_S_S_S_S_jjjd_param_13
)
{
	.reg .b32 	%r<28>;
	.reg .b64 	%rd<66>;
	.reg .b64 	%fd<89>;

	ld.param.u64 	%rd1, [_Z19flux_momentumX_CUDAPdS_S_S_S_S_S_S_S_S_jjjd_param_0];
	ld.param.u64 	%rd2, [_Z19flux_momentumX_CUDAPdS_S_S_S_S_S_S_S_S_jjjd_param_1];
	ld.param.u64 	%rd3, [_Z19flux_momentumX_CUDAPdS_S_S_S_S_S_S_S_S_jjjd_param_2];
	ld.param.u64 	%rd4, [_Z19flux_momentumX_CUDAPdS_S_S_S_S_S_S_S_S_jjjd_param_3];
	ld.param.u64 	%rd5, [_Z19flux_momentumX_CUDAPdS_S_S_S_S_S_S_S_S_jjjd_param_4];
	ld.param.u64 	%rd6, [_Z19flux_momentumX_CUDAPdS_S_S_S_S_S_S_S_S_jjjd_param_5];
	ld.param.u64 	%rd7, [_Z19flux_momentumX_CUDAPdS_S_S_S_S_S_S_S_S_jjjd_param_6];
	ld.param.u64 	%rd8, [_Z19flux_momentumX_CUDAPdS_S_S_S_S_S_S_S_S_jjjd_param_7];
	ld.param.u64 	%rd9, [_Z19flux_momentumX_CUDAPdS_S_S_S_S_S_S_S_S_jjjd_param_8];
	ld.param.u64 	%rd10, [_Z19flux_momentumX_CUDAPdS_S_S_S_S_S_S_S_S_jjjd_param_9];
	ld.param.u32 	%r1, [_Z19flux_momentumX_CUDAPdS_S_S_S_S_S_S_S_S_jjjd_param_10];
	ld.param.u32 	%r2, [_Z19flux_momentumX_CUDAPdS_S_S_S_S_S_S_S_S_jjjd_param_11];
	ld.param.u32 	%r3, [_Z19flux_momentumX_CUDAPdS_S_S_S_S_S_S_S_S_jjjd_param_12];
	ld.param.f64 	%fd1, [_Z19flux_momentumX_CUDAPdS_S_S_S_S_S_S_S_S_jjjd_param_13];
	cvta.to.global.u64 	%rd11, %rd9;
	cvta.to.global.u64 	%rd12, %rd7;
	cvta.to.global.u64 	%rd13, %rd8;
	cvta.to.global.u64 	%rd14, %rd10;
	cvta.to.global.u64 	%rd15, %rd3;
	cvta.to.global.u64 	%rd16, %rd2;
	cvta.to.global.u64 	%rd17, %rd1;
	cvta.to.global.u64 	%rd18, %rd6;
	cvta.to.global.u64 	%rd19, %rd4;
	cvta.to.global.u64 	%rd20, %rd5;
	mov.u32 	%r4, %ntid.x;
	mov.u32 	%r5, %ctaid.x;
	mov.u32 	%r6, %tid.x;
	mov.u32 	%r7, %ntid.y;
	mov.u32 	%r8, %ctaid.y;
	mov.u32 	%r9, %tid.y;
	mad.lo.s32 	%r10, %r7, %r8, %r9;
	mov.u32 	%r11, %ntid.z;
	mov.u32 	%r12, %ctaid.z;
	mov.u32 	%r13, %tid.z;
	mad.lo.s32 	%r14, %r11, %r12, %r13;
	mad.lo.s32 	%r15, %r2, %r14, %r10;
	mad.lo.s32 	%r16, %r4, %r5, %r6;
	mad.lo.s32 	%r17, %r15, %r1, %r16;
	mul.lo.s32 	%r18, %r2, %r1;
	mul.lo.s32 	%r19, %r18, %r3;
	add.s32 	%r20, %r17, %r19;
	mul.wide.u32 	%rd21, %r20, 8;
	add.s64 	%rd22, %rd20, %rd21;
	ld.global.f64 	%fd2, [%rd22];
	neg.f64 	%fd3, %fd2;
	mul.wide.u32 	%rd23, %r17, 8;
	add.s64 	%rd24, %rd19, %rd23;
	ld.global.f64 	%fd4, [%rd24];
	mul.f64 	%fd5, %fd4, %fd3;
	add.s64 	%rd25, %rd18, %rd23;
	ld.global.f64 	%fd6, [%rd25];
	sub.f64 	%fd7, %fd5, %fd6;
	add.s64 	%rd26, %rd17, %rd23;
	st.global.f64 	[%rd26], %fd7;
	add.s32 	%r21, %r20, %r19;
	mul.wide.u32 	%rd27, %r21, 8;
	add.s64 	%rd28, %rd20, %rd27;
	ld.global.f64 	%fd8, [%rd28];
	neg.f64 	%fd9, %fd8;
	ld.global.f64 	%fd10, [%rd24];
	mul.f64 	%fd11, %fd10, %fd9;
	add.s64 	%rd29, %rd16, %rd23;
	st.global.f64 	[%rd29], %fd11;
	add.s32 	%r22, %r21, %r19;
	mul.wide.u32 	%rd30, %r22, 8;
	add.s64 	%rd31, %rd20, %rd30;
	ld.global.f64 	%fd12, [%rd31];
	neg.f64 	%fd13, %fd12;
	ld.global.f64 	%fd14, [%rd24];
	mul.f64 	%fd15, %fd14, %fd13;
	add.s64 	%rd32, %rd15, %rd23;
	st.global.f64 	[%rd32], %fd15;
	add.s64 	%rd33, %rd14, %rd23;
	ld.global.f64 	%fd16, [%rd33];
	add.s64 	%rd34, %rd13, %rd23;
	ld.global.f64 	%fd17, [%rd34];
	add.s64 	%rd35, %rd14, %rd30;
	ld.global.f64 	%fd18, [%rd35];
	add.s64 	%rd36, %rd13, %rd30;
	ld.global.f64 	%fd19, [%rd36];
	mul.f64 	%fd20, %fd18, %fd19;
	fma.rn.f64 	%fd21, %fd16, %fd17, %fd20;
	mad.lo.s32 	%r23, %r19, 3, %r22;
	mul.wide.u32 	%rd37, %r23, 8;
	add.s64 	%rd38, %rd14, %rd37;
	ld.global.f64 	%fd22, [%rd38];
	add.s64 	%rd39, %rd13, %rd37;
	ld.global.f64 	%fd23, [%rd39];
	fma.rn.f64 	%fd24, %fd22, %fd23, %fd21;
	add.s64 	%rd40, %rd14, %rd21;
	ld.global.f64 	%fd25, [%rd40];
	add.s64 	%rd41, %rd12, %rd21;
	ld.global.f64 	%fd26, [%rd41];
	add.s32 	%r24, %r22, %r19;
	mul.wide.u32 	%rd42, %r24, 8;
	add.s64 	%rd43, %rd14, %rd42;
	ld.global.f64 	%fd27, [%rd43];
	add.s64 	%rd44, %rd12, %rd42;
	ld.global.f64 	%fd28, [%rd44];
	mul.f64 	%fd29, %fd27, %fd28;
	fma.rn.f64 	%fd30, %fd25, %fd26, %fd29;
	add.s32 	%r25, %r23, %r19;
	mul.wide.u32 	%rd45, %r25, 8;
	add.s64 	%rd46, %rd14, %rd45;
	ld.global.f64 	%fd31, [%rd46];
	add.s64 	%rd47, %rd12, %rd45;
	ld.global.f64 	%fd32, [%rd47];
	fma.rn.f64 	%fd33, %fd31, %fd32, %fd30;
	add.s64 	%rd48, %rd14, %rd27;
	ld.global.f64 	%fd34, [%rd48];
	add.s64 	%rd49, %rd12, %rd27;
	ld.global.f64 	%fd35, [%rd49];
	add.s32 	%r26, %r24, %r19;
	mul.wide.u32 	%rd50, %r26, 8;
	add.s64 	%rd51, %rd14, %rd50;
	ld.global.f64 	%fd36, [%rd51];
	add.s64 	%rd52, %rd12, %rd50;
	ld.global.f64 	%fd37, [%rd52];
	mul.f64 	%fd38, %fd36, %fd37;
	fma.rn.f64 	%fd39, %fd34, %fd35, %fd38;
	add.s32 	%r27, %r25, %r19;
	mul.wide.u32 	%rd53, %r27, 8;
	add.s64 	%rd54, %rd14, %rd53;
	ld.global.f64 	%fd40, [%rd54];
	add.s64 	%rd55, %rd12, %rd53;
	ld.global.f64 	%fd41, [%rd55];
	fma.rn.f64 	%fd42, %fd40, %fd41, %fd39;
	add.s64 	%rd56, %rd11, %rd23;
	ld.global.f64 	%fd43, [%rd56];
	mul.f64 	%fd44, %fd1, %fd43;
	add.f64 	%fd45, %fd24, %fd24;
	sub.f64 	%fd46, %fd45, %fd33;
	sub.f64 	%fd47, %fd46, %fd42;
	mul.f64 	%fd48, %fd44, %fd47;
	add.s64 	%rd57, %rd17, %rd21;
	st.global.f64 	[%rd57], %fd48;
	ld.global.f64 	%fd49, [%rd33];
	add.s64 	%rd58, %rd13, %rd21;
	ld.global.f64 	%fd50, [%rd58];
	ld.global.f64 	%fd51, [%rd40];
	add.s64 	%rd59, %rd13, %rd42;
	ld.global.f64 	%fd52, [%rd59];
	mul.f64 	%fd53, %fd51, %fd52;
	fma.rn.f64 	%fd54, %fd49, %fd50, %fd53;
	ld.global.f64 	%fd55, [%rd48];
	add.s64 	%rd60, %rd13, %rd45;
	ld.global.f64 	%fd56, [%rd60];
	fma.rn.f64 	%fd57, %fd55, %fd56, %fd54;
	add.s64 	%rd61, %rd12, %rd23;
	ld.global.f64 	%fd58, [%rd61];
	ld.global.f64 	%fd59, [%rd43];
	add.s64 	%rd62, %rd12, %rd30;
	ld.global.f64 	%fd60, [%rd62];
	mul.f64 	%fd61, %fd59, %fd60;
	fma.rn.f64 	%fd62, %fd51, %fd58, %fd61;
	ld.global.f64 	%fd63, [%rd46];
	add.s64 	%rd63, %rd12, %rd37;
	ld.global.f64 	%fd64, [%rd63];
	fma.rn.f64 	%fd65, %fd63, %fd64, %fd62;
	ld.global.f64 	%fd66, [%rd56];
	add.f64 	%fd67, %fd57, %fd65;
	mul.f64 	%fd68, %fd66, %fd67;
	add.s64 	%rd64, %rd16, %rd21;
	st.global.f64 	[%rd64], %fd68;
	ld.global.f64 	%fd69, [%rd33];
	ld.global.f64 	%fd70, [%rd49];
	ld.global.f64 	%fd71, [%rd40];
	ld.global.f64 	%fd72, [%rd52];
	mul.f64 	%fd73, %fd71, %fd72;
	fma.rn.f64 	%fd74, %fd69, %fd70, %fd73;
	ld.global.f64 	%fd75, [%rd48];
	ld.global.f64 	%fd76, [%rd55];
	fma.rn.f64 	%fd77, %fd75, %fd76, %fd74;
	ld.global.f64 	%fd78, [%rd34];
	ld.global.f64 	%fd79, [%rd51];
	ld.global.f64 	%fd80, [%rd36];
	mul.f64 	%fd81, %fd79, %fd80;
	fma.rn.f64 	%fd82, %fd75, %fd78, %fd81;
	ld.global.f64 	%fd83, [%rd54];
	ld.global.f64 	%fd84, [%rd39];
	fma.rn.f64 	%fd85, %fd83, %fd84, %fd82;
	ld.global.f64 	%fd86, [%rd56];
	add.f64 	%fd87, %fd77, %fd85;
	mul.f64 	%fd88, %fd86, %fd87;
	add.s64 	%rd65, %rd15, %rd21;
	st.global.f64 	[%rd65], %fd88;
	ret;

}
	// .globl	_Z19flux_momentumY_CUDAPdS_S_S_S_S_S_S_S_S_jjjd
.visible .entry _Z19flux_momentumY_CUDAPdS_S_S_S_S_S_S_S_S_jjjd(
	.param .u64 .ptr .align 1 _Z19flux_momentumY_CUDAPdS_S_S_S_S_S_S_S_S_jjjd_param_0,
	.param .u64 .ptr .align 1 _Z19flux_momentumY_CUDAPdS_S_S_S_S_S_S_S_S_jjjd_param_1,
	.param .u64 .ptr .align 1 _Z19flux_momentumY_CUDAPdS_S_S_S_S_S_S_S_S_jjjd_param_2,
	.param .u64 .ptr .align 1 _Z19flux_momentumY_CUDAPdS_S_S_S_S_S_S_S_S_jjjd_param_3,
	.param .u64 .ptr .align 1 _Z19flux_momentumY_CUDAPdS_S_S_S_S_S_S_S_S_jjjd_param_4,
	.param .u64 .ptr .align 1 _Z19flux_momentumY_CUDAPdS_S_S_S_S_S_S_S_S_jjjd_param_5,
	.param .u64 .ptr .align 1 _Z19flux_momentumY_CUDAPdS_S_S_S_S_S_S_S_S_jjjd_param_6,
	.param .u64 .ptr .align 1 _Z19flux_momentumY_CUDAPdS_S_S_S_S_S_S_S_S_jjjd_param_7,
	.param .u64 .ptr .align 1 _Z19flux_momentumY_CUDAPdS_S_S_S_S_S_S_S_S_jjjd_param_8,
	.param .u64 .ptr .align 1 _Z19flux_momentumY_CUDAPdS_S_S_S_S_S_S_S_S_jjjd_param_9,
	.param .u32 _Z19flux_momentumY_CUDAPdS_S_S_S_S_S_S_S_S_jjjd_param_10,
	.param .u32 _Z19flux_momentumY_CUDAPdS_S_S_S_S_S_S_S_S_jjjd_param_11,
	.param .u32 _Z19flux_momentumY_CUDAPdS_S_S_S_S_S_S_S_S_jjjd_param_12,
	.param .f64 _Z19flux_momentumY_CUDAPdS_S_S_S_S_S_S_S_S_jjjd_param_13
)
{
	.reg .b32 	%r<29>;
	.reg .b64 	%rd<60>;
	.reg .b64 	%fd<91>;

	ld.param.u64 	%rd1, [_Z19flux_momentumY_CUDAPdS_S_S_S_S_S_S_S_S_jjjd_param_0];
	ld.param.u64 	%rd2, [_Z19flux_momentumY_CUDAPdS_S_S_S_S_S_S_S_S_jjjd_param_1];
	ld.param.u64 	%rd3, [_Z19flux_momentumY_CUDAPdS_S_S_S_S_S_S_S_S_jjjd_param_2];
	ld.param.u64 	%rd4, [_Z19flux_momentumY_CUDAPdS_S_S_S_S_S_S_S_S_jjjd_param_3];
	ld.param.u64 	%rd5, [_Z19flux_momentumY_CUDAPdS_S_S_S_S_S_S_S_S_jjjd_param_4];
	ld.param.u64 	%rd6, [_Z19flux_momentumY_CUDAPdS_S_S_S_S_S_S_S_S_jjjd_param_5];
	ld.param.u64 	%rd7, [_Z19flux_momentumY_CUDAPdS_S_S_S_S_S_S_S_S_jjjd_param_6];
	ld.param.u64 	%rd8, [_Z19flux_momentumY_CUDAPdS_S_S_S_S_S_S_S_S_jjjd_param_7];
	ld.param.u64 	%rd9, [_Z19flux_momentumY_CUDAPdS_S_S_S_S_S_S_S_S_jjjd_param_8];
	ld.param.u64 	%rd10, [_Z19flux_momentumY_CUDAPdS_S_S_S_S_S_S_S_S_jjjd_param_9];
	ld.param.u32 	%r1, [_Z19flux_momentumY_CUDAPdS_S_S_S_S_S_S_S_S_jjjd_param_10];
	ld.param.u32 	%r2, [_Z19flux_momentumY_CUDAPdS_S_S_S_S_S_S_S_S_jjjd_param_11];
	ld.param.u32 	%r3, [_Z19flux_momentumY_CUDAPdS_S_S_S_S_S_S_S_S_jjjd_param_12];
	ld.param.f64 	%fd1, [_Z19flux_momentumY_CUDAPdS_S_S_S_S_S_S_S_S_jjjd_param_13];
	cvta.to.global.u64 	%rd11, %rd9;
	cvta.to.global.u64 	%rd12, %rd7;
	cvta.to.global.u64 	%rd13, %rd8;
	cvta.to.global.u64 	%rd14, %rd10;
	cvta.to.global.u64 	%rd15, %rd3;
	cvta.to.global.u64 	%rd16, %rd2;
	cvta.to.global.u64 	%rd17, %rd6;
	cvta.to.global.u64 	%rd18, %rd1;
	cvta.to.global.u64 	%rd19, %rd4;
	cvta.to.global.u64 	%rd20, %rd5;
	mov.u32 	%r4, %ntid.x;
	mov.u32 	%r5, %ctaid.x;
	mov.u32 	%r6, %tid.x;
	mov.u32 	%r7, %ntid.y;
	mov.u32 	%r8, %ctaid.y;
	mov.u32 	%r9, %tid.y;
	mad.lo.s32 	%r10, %r7, %r8, %r9;
	mov.u32 	%r11, %ntid.z;
	mov.u32 	%r12, %ctaid.z;
	mov.u32 	%r13, %tid.z;
	mad.lo.s32 	%r14, %r11, %r12, %r13;
	mad.lo.s32 	%r15, %r2, %r14, %r10;
	mad.lo.s32 	%r16, %r4, %r5, %r6;
	mad.lo.s32 	%r17, %r15, %r1, %r16;
	mul.lo.s32 	%r18, %r2, %r1;
	mul.lo.s32 	%r19, %r18, %r3;
	add.s32 	%r20, %r17, %r19;
	mul.wide.u32 	%rd21, %r20, 8;
	add.s64 	%rd22, %rd20, %rd21;
	ld.global.f64 	%fd2, [%rd22];
	neg.f64 	%fd3, %fd2;
	add.s64 	%rd23, %rd19, %rd21;
	ld.global.f64 	%fd4, [%rd23];
	mul.f64 	%fd5, %fd4, %fd3;
	mul.wide.u32 	%rd24, %r17, 8;
	add.s64 	%rd25, %rd18, %rd24;
	st.global.f64 	[%rd25], %fd5;
	add.s32 	%r21, %r20, %r19;
	mul.wide.u32 	%rd26, %r21, 8;
	add.s64 	%rd27, %rd20, %rd26;
	ld.global.f64 	%fd6, [%rd27];
	neg.f64 	%fd7, %fd6;
	ld.global.f64 	%fd8, [%rd23];
	mul.f64 	%fd9, %fd8, %fd7;
	add.s64 	%rd28, %rd17, %rd24;
	ld.global.f64 	%fd10, [%rd28];
	sub.f64 	%fd11, %fd9, %fd10;
	add.s64 	%rd29, %rd16, %rd24;
	st.global.f64 	[%rd29], %fd11;
	add.s32 	%r22, %r21, %r19;
	mul.wide.u32 	%rd30, %r22, 8;
	add.s64 	%rd31, %rd20, %rd30;
	ld.global.f64 	%fd12, [%rd31];
	neg.f64 	%fd13, %fd12;
	ld.global.f64 	%fd14, [%rd23];
	mul.f64 	%fd15, %fd14, %fd13;
	add.s64 	%rd32, %rd15, %rd24;
	st.global.f64 	[%rd32], %fd15;
	add.s64 	%rd33, %rd14, %rd24;
	ld.global.f64 	%fd16, [%rd33];
	add.s64 	%rd34, %rd13, %rd21;
	ld.global.f64 	%fd17, [%rd34];
	add.s64 	%rd35, %rd14, %rd30;
	ld.global.f64 	%fd18, [%rd35];
	add.s32 	%r23, %r22, %r19;
	mul.wide.u32 	%rd36, %r23, 8;
	add.s64 	%rd37, %rd13, %rd36;
	ld.global.f64 	%fd19, [%rd37];
	mul.f64 	%fd20, %fd18, %fd19;
	fma.rn.f64 	%fd21, %fd16, %fd17, %fd20;
	shl.b32 	%r24, %r19, 1;
	add.s32 	%r25, %r23, %r24;
	mul.wide.u32 	%rd38, %r25, 8;
	add.s64 	%rd39, %rd14, %rd38;
	ld.global.f64 	%fd22, [%rd39];
	add.s32 	%r26, %r25, %r19;
	mul.wide.u32 	%rd40, %r26, 8;
	add.s64 	%rd41, %rd13, %rd40;
	ld.global.f64 	%fd23, [%rd41];
	fma.rn.f64 	%fd24, %fd22, %fd23, %fd21;
	add.s64 	%rd42, %rd14, %rd21;
	ld.global.f64 	%fd25, [%rd42];
	add.s64 	%rd43, %rd12, %rd24;
	ld.global.f64 	%fd26, [%rd43];
	add.s64 	%rd44, %rd14, %rd36;
	ld.global.f64 	%fd27, [%rd44];
	add.s64 	%rd45, %rd12, %rd30;
	ld.global.f64 	%fd28, [%rd45];
	mul.f64 	%fd29, %fd27, %fd28;
	fma.rn.f64 	%fd30, %fd25, %fd26, %fd29;
	add.s64 	%rd46, %rd14, %rd40;
	ld.global.f64 	%fd31, [%rd46];
	add.s64 	%rd47, %rd12, %rd38;
	ld.global.f64 	%fd32, [%rd47];
	fma.rn.f64 	%fd33, %fd31, %fd32, %fd30;
	add.s64 	%rd48, %rd11, %rd24;
	ld.global.f64 	%fd34, [%rd48];
	add.f64 	%fd35, %fd24, %fd33;
	mul.f64 	%fd36, %fd34, %fd35;
	add.s64 	%rd49, %rd18, %rd21;
	st.global.f64 	[%rd49], %fd36;
	ld.global.f64 	%fd37, [%rd33];
	ld.global.f64 	%fd38, [%rd43];
	ld.global.f64 	%fd39, [%rd35];
	ld.global.f64 	%fd40, [%rd45];
	mul.f64 	%fd41, %fd39, %fd40;
	fma.rn.f64 	%fd42, %fd37, %fd38, %fd41;
	ld.global.f64 	%fd43, [%rd39];
	ld.global.f64 	%fd44, [%rd47];
	fma.rn.f64 	%fd45, %fd43, %fd44, %fd42;
	ld.global.f64 	%fd46, [%rd42];
	ld.global.f64 	%fd47, [%rd34];
	ld.global.f64 	%fd48, [%rd44];
	ld.global.f64 	%fd49, [%rd37];
	mul.f64 	%fd50, %fd48, %fd49;
	fma.rn.f64 	%fd51, %fd46, %fd47, %fd50;
	ld.global.f64 	%fd52, [%rd46];
	ld.global.f64 	%fd53, [%rd41];
	fma.rn.f64 	%fd54, %fd52, %fd53, %fd51;
	add.s64 	%rd50, %rd14, %rd26;
	ld.global.f64 	%fd55, [%rd50];
	add.s64 	%rd51, %rd12, %rd26;
	ld.global.f64 	%fd56, [%rd51];
	add.s32 	%r27, %r23, %r19;
	mul.wide.u32 	%rd52, %r27, 8;
	add.s64 	%rd53, %rd14, %rd52;
	ld.global.f64 	%fd57, [%rd53];
	add.s64 	%rd54, %rd12, %rd52;
	ld.global.f64 	%fd58, [%rd54];
	mul.f64 	%fd59, %fd57, %fd58;
	fma.rn.f64 	%fd60, %fd55, %fd56, %fd59;
	add.s32 	%r28, %r26, %r19;
	mul.wide.u32 	%rd55, %r28, 8;
	add.s64 	%rd56, %rd14, %rd55;
	ld.global.f64 	%fd61, [%rd56];
	add.s64 	%rd57, %rd12, %rd55;
	ld.global.f64 	%fd62, [%rd57];
	fma.rn.f64 	%fd63, %fd61, %fd62, %fd60;
	ld.global.f64 	%fd64, [%rd48];
	mul.f64 	%fd65, %fd1, %fd64;
	add.f64 	%fd66, %fd54, %fd54;
	sub.f64 	%fd67, %fd66, %fd45;
	sub.f64 	%fd68, %fd67, %fd63;
	mul.f64 	%fd69, %fd65, %fd68;
	add.s64 	%rd58, %rd16, %rd21;
	st.global.f64 	[%rd58], %fd69;
	ld.global.f64 	%fd70, [%rd42];
	ld.global.f64 	%fd71, [%rd51];
	ld.global.f64 	%fd72, [%rd44];
	ld.global.f64 	%fd73, [%rd54];
	mul.f64 	%fd74, %fd72, %fd73;
	fma.rn.f64 	%fd75, %fd70, %fd71, %fd74;
	ld.global.f64 	%fd76, [%rd46];
	ld.global.f64 	%fd77, [%rd57];
	fma.rn.f64 	%fd78, %fd76, %fd77, %fd75;
	ld.global.f64 	%fd79, [%rd50];
	ld.global.f64 	%fd80, [%rd34];
	ld.global.f64 	%fd81, [%rd53];
	ld.global.f64 	%fd82, [%rd37];
	mul.f64 	%fd83, %fd81, %fd82;
	fma.rn.f64 	%fd84, %fd79, %fd80, %fd83;
	ld.global.f64 	%fd85, [%rd56];
	ld.global.f64 	%fd86, [%rd41];
	fma.rn.f64 	%fd87, %fd85, %fd86, %fd84;
	ld.global.f64 	%fd88, [%rd48];
	add.f64 	%fd89, %fd78, %fd87;
	mul.f64 	%fd90, %fd88, %fd89;
	add.s64 	%rd59, %rd15, %rd21;
	st.global.f64 	[%rd59], %fd90;
	ret;

}
	// .globl	_Z19flux_momentumZ_CUDAPdS_S_S_S_S_S_S_S_S_S_jjjdd
.visible .entry _Z19flux_momentumZ_CUDAPdS_S_S_S_S_S_S_S_S_S_jjjdd(
	.param .u64 .ptr .align 1 _Z19flux_momentumZ_CUDAPdS_S_S_S_S_S_S_S_S_S_jjjdd_param_0,
	.param .u64 .ptr .align 1 _Z19flux_momentumZ_CUDAPdS_S_S_S_S_S_S_S_S_S_jjjdd_param_1,
	.param .u64 .ptr .align 1 _Z19flux_momentumZ_CUDAPdS_S_S_S_S_S_S_S_S_S_jjjdd_param_2,
	.param .u64 .ptr .align 1 _Z19flux_momentumZ_CUDAPdS_S_S_S_S_S_S_S_S_S_jjjdd_param_3,
	.param .u64 .ptr .align 1 _Z19flux_momentumZ_CUDAPdS_S_S_S_S_S_S_S_S_S_jjjdd_param_4,
	.param .u64 .ptr .align 1 _Z19flux_momentumZ_CUDAPdS_S_S_S_S_S_S_S_S_S_jjjdd_param_5,
	.param .u64 .ptr .align 1 _Z19flux_momentumZ_CUDAPdS_S_S_S_S_S_S_S_S_S_jjjdd_param_6,
	.param .u64 .ptr .align 1 _Z19flux_momentumZ_CUDAPdS_S_S_S_S_S_S_S_S_S_jjjdd_param_7,
	.param .u64 .ptr .align 1 _Z19flux_momentumZ_CUDAPdS_S_S_S_S_S_S_S_S_S_jjjdd_param_8,
	.param .u64 .ptr .align 1 _Z19flux_momentumZ_CUDAPdS_S_S_S_S_S_S_S_S_S_jjjdd_param_9,
	.param .u64 .ptr .align 1 _Z19flux_momentumZ_CUDAPdS_S_S_S_S_S_S_S_S_S_jjjdd_param_10,
	.param .u32 _Z19flux_momentumZ_CUDAPdS_S_S_S_S_S_S_S_S_S_jjjdd_param_11,
	.param .u32 _Z19flux_momentumZ_CUDAPdS_S_S_S_S_S_S_S_S_S_jjjdd_param_12,
	.param .u32 _Z19flux_momentumZ_CUDAPdS_S_S_S_S_S_S_S_S_S_jjjdd_param_13,
	.param .f64 _Z19flux_momentumZ_CUDAPdS_S_S_S_S_S_S_S_S_S_jjjdd_param_14,
	.param .f64 _Z19flux_momentumZ_CUDAPdS_S_S_S_S_S_S_S_S_S_jjjdd_param_15
)
{
	.reg .b32 	%r<29>;
	.reg .b64 	%rd<63>;
	.reg .b64 	%fd<95>;

	ld.param.u64 	%rd1, [_Z19flux_momentumZ_CUDAPdS_S_S_S_S_S_S_S_S_S_jjjdd_param_0];
	ld.param.u64 	%rd2, [_Z19flux_momentumZ_CUDAPdS_S_S_S_S_S_S_S_S_S_jjjdd_param_1];
	ld.param.u64 	%rd3, [_Z19flux_momentumZ_CUDAPdS_S_S_S_S_S_S_S_S_S_jjjdd_param_2];
	ld.param.u64 	%rd4, [_Z19flux_momentumZ_CUDAPdS_S_S_S_S_S_S_S_S_S_jjjdd_param_3];
	ld.param.u64 	%rd5, [_Z19flux_momentumZ_CUDAPdS_S_S_S_S_S_S_S_S_S_jjjdd_param_4];
	ld.param.u64 	%rd6, [_Z19flux_momentumZ_CUDAPdS_S_S_S_S_S_S_S_S_S_jjjdd_param_5];
	ld.param.u64 	%rd7, [_Z19flux_momentumZ_CUDAPdS_S_S_S_S_S_S_S_S_S_jjjdd_param_6];
	ld.param.u64 	%rd8, [_Z19flux_momentumZ_CUDAPdS_S_S_S_S_S_S_S_S_S_jjjdd_param_7];
	ld.param.u64 	%rd9, [_Z19flux_momentumZ_CUDAPdS_S_S_S_S_S_S_S_S_S_jjjdd_param_8];
	ld.param.u64 	%rd10, [_Z19flux_momentumZ_CUDAPdS_S_S_S_S_S_S_S_S_S_jjjdd_param_9];
	ld.param.u64 	%rd11, [_Z19flux_momentumZ_CUDAPdS_S_S_S_S_S_S_S_S_S_jjjdd_param_10];
	ld.param.u32 	%r1, [_Z19flux_momentumZ_CUDAPdS_S_S_S_S_S_S_S_S_S_jjjdd_param_11];
	ld.param.u32 	%r2, [_Z19flux_momentumZ_CUDAPdS_S_S_S_S_S_S_S_S_S_jjjdd_param_12];
	ld.param.u32 	%r3, [_Z19flux_momentumZ_CUDAPdS_S_S_S_S_S_S_S_S_S_jjjdd_param_13];
	ld.param.f64 	%fd1, [_Z19flux_momentumZ_CUDAPdS_S_S_S_S_S_S_S_S_S_jjjdd_param_14];
	ld.param.f64 	%fd2, [_Z19flux_momentumZ_CUDAPdS_S_S_S_S_S_S_S_S_S_jjjdd_param_15];
	cvta.to.global.u64 	%rd12, %rd9;
	cvta.to.global.u64 	%rd13, %rd7;
	cvta.to.global.u64 	%rd14, %rd8;
	cvta.to.global.u64 	%rd15, %rd10;
	cvta.to.global.u64 	%rd16, %rd3;
	cvta.to.global.u64 	%rd17, %rd11;
	cvta.to.global.u64 	%rd18, %rd6;
	cvta.to.global.u64 	%rd19, %rd2;
	cvta.to.global.u64 	%rd20, %rd1;
	cvta.to.global.u64 	%rd21, %rd4;
	cvta.to.global.u64 	%rd22, %rd5;
	mov.u32 	%r4, %ntid.x;
	mov.u32 	%r5, %ctaid.x;
	mov.u32 	%r6, %tid.x;
	mov.u32 	%r7, %ntid.y;
	mov.u32 	%r8, %ctaid.y;
	mov.u32 	%r9, %tid.y;
	mad.lo.s32 	%r10, %r7, %r8, %r9;
	mov.u32 	%r11, %ntid.z;
	mov.u32 	%r12, %ctaid.z;
	mov.u32 	%r13, %tid.z;
	mad.lo.s32 	%r14, %r11, %r12, %r13;
	mad.lo.s32 	%r15, %r2, %r14, %r10;
	mad.lo.s32 	%r16, %r4, %r5, %r6;
	mad.lo.s32 	%r17, %r15, %r1, %r16;
	mul.lo.s32 	%r18, %r2, %r1;
	mul.lo.s32 	%r19, %r18, %r3;
	add.s32 	%r20, %r17, %r19;
	mul.wide.u32 	%rd23, %r20, 8;
	add.s64 	%rd24, %rd22, %rd23;
	ld.global.f64 	%fd3, [%rd24];
	neg.f64 	%fd4, %fd3;
	add.s32 	%r21, %r20, %r19;
	mul.wide.u32 	%rd25, %r21, 8;
	add.s64 	%rd26, %rd21, %rd25;
	ld.global.f64 	%fd5, [%rd26];
	mul.f64 	%fd6, %fd5, %fd4;
	mul.wide.u32 	%rd27, %r17, 8;
	add.s64 	%rd28, %rd20, %rd27;
	st.global.f64 	[%rd28], %fd6;
	add.s64 	%rd29, %rd22, %rd25;
	ld.global.f64 	%fd7, [%rd29];
	neg.f64 	%fd8, %fd7;
	ld.global.f64 	%fd9, [%rd26];
	mul.f64 	%fd10, %fd9, %fd8;
	add.s64 	%rd30, %rd19, %rd27;
	st.global.f64 	[%rd30], %fd10;
	add.s32 	%r22, %r21, %r19;
	mul.wide.u32 	%rd31, %r22, 8;
	add.s64 	%rd32, %rd22, %rd31;
	ld.global.f64 	%fd11, [%rd32];
	neg.f64 	%fd12, %fd11;
	ld.global.f64 	%fd13, [%rd26];
	mul.f64 	%fd14, %fd13, %fd12;
	add.s64 	%rd33, %rd18, %rd27;
	ld.global.f64 	%fd15, [%rd33];
	sub.f64 	%fd16, %fd14, %fd15;
	add.s64 	%rd34, %rd17, %rd25;
	ld.global.f64 	%fd17, [%rd34];
	mul.f64 	%fd18, %fd2, %fd17;
	sub.f64 	%fd19, %fd16, %fd18;
	add.s64 	%rd35, %rd16, %rd27;
	st.global.f64 	[%rd35], %fd19;
	add.s64 	%rd36, %rd15, %rd27;
	ld.global.f64 	%fd20, [%rd36];
	add.s64 	%rd37, %rd14, %rd25;
	ld.global.f64 	%fd21, [%rd37];
	add.s64 	%rd38, %rd15, %rd31;
	ld.global.f64 	%fd22, [%rd38];
	shl.b32 	%r23, %r19, 1;
	add.s32 	%r24, %r22, %r23;
	mul.wide.u32 	%rd39, %r24, 8;
	add.s64 	%rd40, %rd14, %rd39;
	ld.global.f64 	%fd23, [%rd40];
	mul.f64 	%fd24, %fd22, %fd23;
	fma.rn.f64 	%fd25, %fd20, %fd21, %fd24;
	add.s32 	%r25, %r24, %r19;
	mul.wide.u32 	%rd41, %r25, 8;
	add.s64 	%rd42, %rd15, %rd41;
	ld.global.f64 	%fd26, [%rd42];
	add.s32 	%r26, %r25, %r23;
	mul.wide.u32 	%rd43, %r26, 8;
	add.s64 	%rd44, %rd14, %rd43;
	ld.global.f64 	%fd27, [%rd44];
	fma.rn.f64 	%fd28, %fd26, %fd27, %fd25;
	add.s64 	%rd45, %rd15, %rd25;
	ld.global.f64 	%fd29, [%rd45];
	add.s64 	%rd46, %rd13, %rd27;
	ld.global.f64 	%fd30, [%rd46];
	add.s64 	%rd47, %rd15, %rd39;
	ld.global.f64 	%fd31, [%rd47];
	add.s64 	%rd48, %rd13, %rd31;
	ld.global.f64 	%fd32, [%rd48];
	mul.f64 	%fd33, %fd31, %fd32;
	fma.rn.f64 	%fd34, %fd29, %fd30, %fd33;
	add.s64 	%rd49, %rd15, %rd43;
	ld.global.f64 	%fd35, [%rd49];
	add.s64 	%rd50, %rd13, %rd41;
	ld.global.f64 	%fd36, [%rd50];
	fma.rn.f64 	%fd37, %fd35, %fd36, %fd34;
	add.s64 	%rd51, %rd12, %rd27;
	ld.global.f64 	%fd38, [%rd51];
	add.f64 	%fd39, %fd28, %fd37;
	mul.f64 	%fd40, %fd38, %fd39;
	add.s64 	%rd52, %rd20, %rd23;
	st.global.f64 	[%rd52], %fd40;
	ld.global.f64 	%fd41, [%rd45];
	add.s64 	%rd53, %rd13, %rd23;
	ld.global.f64 	%fd42, [%rd53];
	ld.global.f64 	%fd43, [%rd47];
	add.s32 	%r27, %r22, %r19;
	mul.wide.u32 	%rd54, %r27, 8;
	add.s64 	%rd55, %rd13, %rd54;
	ld.global.f64 	%fd44, [%rd55];
	mul.f64 	%fd45, %fd43, %fd44;
	fma.rn.f64 	%fd46, %fd41, %fd42, %fd45;
	ld.global.f64 	%fd47, [%rd49];
	add.s32 	%r28, %r25, %r19;
	mul.wide.u32 	%rd56, %r28, 8;
	add.s64 	%rd57, %rd13, %rd56;
	ld.global.f64 	%fd48, [%rd57];
	fma.rn.f64 	%fd49, %fd47, %fd48, %fd46;
	add.s64 	%rd58, %rd15, %rd23;
	ld.global.f64 	%fd50, [%rd58];
	ld.global.f64 	%fd51, [%rd37];
	add.s64 	%rd59, %rd15, %rd54;
	ld.global.f64 	%fd52, [%rd59];
	ld.global.f64 	%fd53, [%rd40];
	mul.f64 	%fd54, %fd52, %fd53;
	fma.rn.f64 	%fd55, %fd50, %fd51, %fd54;
	add.s64 	%rd60, %rd15, %rd56;
	ld.global.f64 	%fd56, [%rd60];
	ld.global.f64 	%fd57, [%rd44];
	fma.rn.f64 	%fd58, %fd56, %fd57, %fd55;
	ld.global.f64 	%fd59, [%rd51];
	add.f64 	%fd60, %fd49, %fd58;
	mul.f64 	%fd61, %fd59, %fd60;
	add.s64 	%rd61, %rd19, %rd23;
	st.global.f64 	[%rd61], %fd61;
	ld.global.f64 	%fd62, [%rd36];
	ld.global.f64 	%fd63, [%rd46];
	ld.global.f64 	%fd64, [%rd38];
	ld.global.f64 	%fd65, [%rd48];
	mul.f64 	%fd66, %fd64, %fd65;
	fma.rn.f64 	%fd67, %fd62, %fd63, %fd66;
	ld.global.f64 	%fd68, [%rd42];
	ld.global.f64 	%fd69, [%rd50];
	fma.rn.f64 	%fd70, %fd68, %fd69, %fd67;
	ld.global.f64 	%fd71, [%rd58];
	ld.global.f64 	%fd72, [%rd53];
	ld.global.f64 	%fd73, [%rd59];
	ld.global.f64 	%fd74, [%rd55];
	mul.f64 	%fd75, %fd73, %fd74;
	fma.rn.f64 	%fd76, %fd71, %fd72, %fd75;
	ld.global.f64 	%fd77, [%rd60];
	ld.global.f64 	%fd78, [%rd57];
	fma.rn.f64 	%fd79, %fd77, %fd78, %fd76;
	ld.global.f64 	%fd80, [%rd45];
	ld.global.f64 	%fd81, [%rd37];
	ld.global.f64 	%fd82, [%rd47];
	ld.global.f64 	%fd83, [%rd40];
	mul.f64 	%fd84, %fd82, %fd83;
	fma.rn.f64 	%fd85, %fd80, %fd81, %fd84;
	ld.global.f64 	%fd86, [%rd49];
	ld.global.f64 	%fd87, [%rd44];
	fma.rn.f64 	%fd88, %fd86, %fd87, %fd85;
	ld.global.f64 	%fd89, [%rd51];
	mul.f64 	%fd90, %fd1, %fd89;
	add.f64 	%fd91, %fd88, %fd88;
	sub.f64 	%fd92, %fd91, %fd79;
	sub.f64 	%fd93, %fd92, %fd70;
	mul.f64 	%fd94, %fd90, %fd93;
	add.s64 	%rd62, %rd16, %rd23;
	st.global.f64 	[%rd62], %fd94;
	ret;

}
	// .globl	_Z16flux_Energy_CUDAPdS_S_S_S_S_S_S_jjj
.visible .entry _Z16flux_Energy_CUDAPdS_S_S_S_S_S_S_jjj(
	.param .u64 .ptr .align 1 _Z16flux_Energy_CUDAPdS_S_S_S_S_S_S_jjj_param_0,
	.param .u64 .ptr .align 1 _Z16flux_Energy_CUDAPdS_S_S_S_S_S_S_jjj_param_1,
	.param .u64 .ptr .align 1 _Z16flux_Energy_CUDAPdS_S_S_S_S_S_S_jjj_param_2,
	.param .u64 .ptr .align 1 _Z16flux_Energy_CUDAPdS_S_S_S_S_S_S_jjj_param_3,
	.param .u64 .ptr .align 1 _Z16flux_Energy_CUDAPdS_S_S_S_S_S_S_jjj_param_4,
	.param .u64 .ptr .align 1 _Z16flux_Energy_CUDAPdS_S_S_S_S_S_S_jjj_param_5,
	.param .u64 .ptr .align 1 _Z16flux_Energy_CUDAPdS_S_S_S_S_S_S_jjj_param_6,
	.param .u64 .ptr .align 1 _Z16flux_Energy_CUDAPdS_S_S_S_S_S_S_jjj_param_7,
	.param .u32 _Z16flux_Energy_CUDAPdS_S_S_S_S_S_S_jjj_param_8,
	.param .u32 _Z16flux_Energy_CUDAPdS_S_S_S_S_S_S_jjj_param_9,
	.param .u32 _Z16flux_Energy_CUDAPdS_S_S_S_S_S_S_jjj_param_10
)
{
	.reg .b32 	%r<29>;
	.reg .b64 	%rd<49>;
	.reg .b64 	%fd<46>;

	ld.param.u64 	%rd1, [_Z16flux_Energy_CUDAPdS_S_S_S_S_S_S_jjj_param_0];
	ld.param.u64 	%rd2, [_Z16flux_Energy_CUDAPdS_S_S_S_S_S_S_jjj_param_1];
	ld.param.u64 	%rd3, [_Z16flux_Energy_CUDAPdS_S_S_S_S_S_S_jjj_param_2];
	ld.param.u64 	%rd4, [_Z16flux_Energy_CUDAPdS_S_S_S_S_S_S_jjj_param_3];
	ld.param.u64 	%rd5, [_Z16flux_Energy_CUDAPdS_S_S_S_S_S_S_jjj_param_4];
	ld.param.u64 	%rd6, [_Z16flux_Energy_CUDAPdS_S_S_S_S_S_S_jjj_param_5];
	ld.param.u64 	%rd7, [_Z16flux_Energy_CUDAPdS_S_S_S_S_S_S_jjj_param_6];
	ld.param.u64 	%rd8, [_Z16flux_Energy_CUDAPdS_S_S_S_S_S_S_jjj_param_7];
	ld.param.u32 	%r1, [_Z16flux_Energy_CUDAPdS_S_S_S_S_S_S_jjj_param_8];
	ld.param.u32 	%r2, [_Z16flux_Energy_CUDAPdS_S_S_S_S_S_S_jjj_param_9];
	ld.param.u32 	%r3, [_Z16flux_Energy_CUDAPdS_S_S_S_S_S_S_jjj_param_10];
	cvta.to.global.u64 	%rd9, %rd6;
	cvta.to.global.u64 	%rd10, %rd8;
	cvta.to.global.u64 	%rd11, %rd7;
	cvta.to.global.u64 	%rd12, %rd3;
	cvta.to.global.u64 	%rd13, %rd2;
	cvta.to.global.u64 	%rd14, %rd1;
	cvta.to.global.u64 	%rd15, %rd4;
	cvta.to.global.u64 	%rd16, %rd5;
	mov.u32 	%r4, %ntid.x;
	mov.u32 	%r5, %ctaid.x;
	mov.u32 	%r6, %tid.x;
	mov.u32 	%r7, %ntid.y;
	mov.u32 	%r8, %ctaid.y;
	mov.u32 	%r9, %tid.y;
	mad.lo.s32 	%r10, %r7, %r8, %r9;
	mov.u32 	%r11, %ntid.z;
	mov.u32 	%r12, %ctaid.z;
	mov.u32 	%r13, %tid.z;
	mad.lo.s32 	%r14, %r11, %r12, %r13;
	mad.lo.s32 	%r15, %r2, %r14, %r10;
	mad.lo.s32 	%r16, %r4, %r5, %r6;
	mad.lo.s32 	%r17, %r15, %r1, %r16;
	mul.lo.s32 	%r18, %r2, %r1;
	mul.lo.s32 	%r19, %r18, %r3;
	shl.b32 	%r20, %r19, 2;
	add.s32 	%r21, %r17, %r20;
	mul.wide.u32 	%rd17, %r21, 8;
	add.s64 	%rd18, %rd16, %rd17;
	ld.global.f64 	%fd1, [%rd18];
	neg.f64 	%fd2, %fd1;
	mul.wide.u32 	%rd19, %r17, 8;
	add.s64 	%rd20, %rd15, %rd19;
	ld.global.f64 	%fd3, [%rd20];
	mul.f64 	%fd4, %fd3, %fd2;
	add.s64 	%rd21, %rd14, %rd19;
	st.global.f64 	[%rd21], %fd4;
	ld.global.f64 	%fd5, [%rd18];
	neg.f64 	%fd6, %fd5;
	mad.lo.s32 	%r22, %r19, -3, %r21;
	mul.wide.u32 	%rd22, %r22, 8;
	add.s64 	%rd23, %rd15, %rd22;
	ld.global.f64 	%fd7, [%rd23];
	mul.f64 	%fd8, %fd7, %fd6;
	add.s64 	%rd24, %rd13, %rd19;
	st.global.f64 	[%rd24], %fd8;
	ld.global.f64 	%fd9, [%rd18];
	neg.f64 	%fd10, %fd9;
	add.s32 	%r23, %r22, %r19;
	mul.wide.u32 	%rd25, %r23, 8;
	add.s64 	%rd26, %rd15, %rd25;
	ld.global.f64 	%fd11, [%rd26];
	mul.f64 	%fd12, %fd11, %fd10;
	add.s64 	%rd27, %rd12, %rd19;
	st.global.f64 	[%rd27], %fd12;
	add.s64 	%rd28, %rd11, %rd19;
	ld.global.f64 	%fd13, [%rd28];
	add.s64 	%rd29, %rd10, %rd19;
	ld.global.f64 	%fd14, [%rd29];
	add.s64 	%rd30, %rd9, %rd19;
	ld.global.f64 	%fd15, [%rd30];
	add.s32 	%r24, %r23, %r19;
	mul.wide.u32 	%rd31, %r24, 8;
	add.s64 	%rd32, %rd10, %rd31;
	ld.global.f64 	%fd16, [%rd32];
	add.s64 	%rd33, %rd9, %rd22;
	ld.global.f64 	%fd17, [%rd33];
	mul.f64 	%fd18, %fd16, %fd17;
	fma.rn.f64 	%fd19, %fd14, %fd15, %fd18;
	mad.lo.s32 	%r25, %r19, 3, %r24;
	mul.wide.u32 	%rd34, %r25, 8;
	add.s64 	%rd35, %rd10, %rd34;
	ld.global.f64 	%fd20, [%rd35];
	add.s64 	%rd36, %rd9, %rd25;
	ld.global.f64 	%fd21, [%rd36];
	fma.rn.f64 	%fd22, %fd20, %fd21, %fd19;
	mul.f64 	%fd23, %fd13, %fd22;
	add.s64 	%rd37, %rd14, %rd22;
	st.global.f64 	[%rd37], %fd23;
	ld.global.f64 	%fd24, [%rd28];
	add.s64 	%rd38, %rd10, %rd22;
	ld.global.f64 	%fd25, [%rd38];
	ld.global.f64 	%fd26, [%rd30];
	add.s64 	%rd39, %rd10, %rd17;
	ld.global.f64 	%fd27, [%rd39];
	ld.global.f64 	%fd28, [%rd33];
	mul.f64 	%fd29, %fd27, %fd28;
	fma.rn.f64 	%fd30, %fd25, %fd26, %fd29;
	add.s32 	%r26, %r25, %r19;
	mul.wide.u32 	%rd40, %r26, 8;
	add.s64 	%rd41, %rd10, %rd40;
	ld.global.f64 	%fd31, [%rd41];
	ld.global.f64 	%fd32, [%rd36];
	fma.rn.f64 	%fd33, %fd31, %fd32, %fd30;
	mul.f64 	%fd34, %fd24, %fd33;
	add.s64 	%rd42, %rd13, %rd22;
	st.global.f64 	[%rd42], %fd34;
	ld.global.f64 	%fd35, [%rd28];
	add.s64 	%rd43, %rd10, %rd25;
	ld.global.f64 	%fd36, [%rd43];
	ld.global.f64 	%fd37, [%rd30];
	add.s32 	%r27, %r21, %r19;
	mul.wide.u32 	%rd44, %r27, 8;
	add.s64 	%rd45, %rd10, %rd44;
	ld.global.f64 	%fd38, [%rd45];
	ld.global.f64 	%fd39, [%rd33];
	mul.f64 	%fd40, %fd38, %fd39;
	fma.rn.f64 	%fd41, %fd36, %fd37, %fd40;
	add.s32 	%r28, %r26, %r19;
	mul.wide.u32 	%rd46, %r28, 8;
	add.s64 	%rd47, %rd10, %rd46;
	ld.global.f64 	%fd42, [%rd47];
	ld.global.f64 	%fd43, [%rd36];
	fma.rn.f64 	%fd44, %fd42, %fd43, %fd41;
	mul.f64 	%fd45, %fd35, %fd44;
	add.s64 	%rd48, %rd12, %rd22;
	st.global.f64 	[%rd48], %fd45;
	ret;

}


// ===== COMPILED SASS (sm_100) =====

	.target	sm_100

	.elftype	@"ET_EXEC"


//--------------------- .note.nv.tkinfo           --------------------------
	.section	.note.nv.tkinfo,"",@"SHT_NOTE"
	.sectionflags	@"SHF_NOTE_NV_TKINFO"
	.tkinfo
        /*0018*/ 	.word	0x00000002
        /*0030*/ 	.string	""
        /*0030*/ 	.string	"ptxas"
        /*0030*/ 	.string	"Cuda compilation tools, release 13.0, V13.0.88"
        /*0030*/ 	.string	"Build cuda_13.0.r13.0/compiler.36424714_0"
        /*0030*/ 	.string	"-arch sm_100 -m 64 "



//--------------------- .note.nv.cuinfo           --------------------------
	.section	.note.nv.cuinfo,"",@"SHT_NOTE"
	.sectionflags	@"SHF_NOTE_NV_CUINFO"
        /*0018*/ 	.short	0x0002
        /*001a*/ 	.short	0x0064
        /*001c*/ 	.short	0x0082
	.zero		2


//--------------------- .nv.info                  --------------------------
	.section	.nv.info,"",@"SHT_CUDA_INFO"
	.align	4


	//----- nvinfo : EIATTR_REGCOUNT
	.align		4
        /*0000*/ 	.byte	0x04, 0x2f
        /*0002*/ 	.short	(.L_1 - .L_0)
	.align		4
.L_0:
        /*0004*/ 	.word	index@(_Z20flux_continuity_CUDAPdS_S_S_jjjd)
        /*0008*/ 	.word	0x0000001c


	//----- nvinfo : EIATTR_FRAME_SIZE
	.align		4
.L_1:
        /*000c*/ 	.byte	0x04, 0x11
        /*000e*/ 	.short	(.L_3 - .L_2)
	.align		4
.L_2:
        /*0010*/ 	.word	index@(_Z20flux_continuity_CUDAPdS_S_S_jjjd)
        /*0014*/ 	.word	0x00000000


	//----- nvinfo : EIATTR_REGCOUNT
	.align		4
.L_3:
        /*0018*/ 	.byte	0x04, 0x2f
        /*001a*/ 	.short	(.L_5 - .L_4)
	.align		4
.L_4:
        /*001c*/ 	.word	index@(_Z19flux_momentumX_CUDAPdS_S_S_S_S_S_S_S_S_jjjd)
        /*0020*/ 	.word	0x00000030


	//----- nvinfo : EIATTR_FRAME_SIZE
	.align		4
.L_5:
        /*0024*/ 	.byte	0x04, 0x11
        /*0026*/ 	.short	(.L_7 - .L_6)
	.align		4
.L_6:
        /*0028*/ 	.word	index@(_Z19flux_momentumX_CUDAPdS_S_S_S_S_S_S_S_S_jjjd)
        /*002c*/ 	.word	0x00000000


	//----- nvinfo : EIATTR_REGCOUNT
	.align		4
.L_7:
        /*0030*/ 	.byte	0x04, 0x2f
        /*0032*/ 	.short	(.L_9 - .L_8)
	.align		4
.L_8:
        /*0034*/ 	.word	index@(_Z19flux_momentumY_CUDAPdS_S_S_S_S_S_S_S_S_jjjd)
        /*0038*/ 	.word	0x00000038


	//----- nvinfo : EIATTR_FRAME_SIZE
	.align		4
.L_9:
        /*003c*/ 	.byte	0x04, 0x11
        /*003e*/ 	.short	(.L_11 - .L_10)
	.align		4
.L_10:
        /*0040*/ 	.word	index@(_Z19flux_momentumY_CUDAPdS_S_S_S_S_S_S_S_S_jjjd)
        /*0044*/ 	.word	0x00000000


	//----- nvinfo : EIATTR_REGCOUNT
	.align		4
.L_11:
        /*0048*/ 	.byte	0x04, 0x2f
        /*004a*/ 	.short	(.L_13 - .L_12)
	.align		4
.L_12:
        /*004c*/ 	.word	index@(_Z19flux_momentumZ_CUDAPdS_S_S_S_S_S_S_S_S_S_jjjdd)
        /*0050*/ 	.word	0x00000038


	//----- nvinfo : EIATTR_FRAME_SIZE
	.align		4
.L_13:
        /*0054*/ 	.byte	0x04, 0x11
        /*0056*/ 	.short	(.L_15 - .L_14)
	.align		4
.L_14:
        /*0058*/ 	.word	index@(_Z19flux_momentumZ_CUDAPdS_S_S_S_S_S_S_S_S_S_jjjdd)
        /*005c*/ 	.word	0x00000000


	//----- nvinfo : EIATTR_REGCOUNT
	.align		4
.L_15:
        /*0060*/ 	.byte	0x04, 0x2f
        /*0062*/ 	.short	(.L_17 - .L_16)
	.align		4
.L_16:
        /*0064*/ 	.word	index@(_Z16flux_Energy_CUDAPdS_S_S_S_S_S_S_jjj)
        /*0068*/ 	.word	0x00000020


	//----- nvinfo : EIATTR_FRAME_SIZE
	.align		4
.L_17:
        /*006c*/ 	.byte	0x04, 0x11
        /*006e*/ 	.short	(.L_19 - .L_18)
	.align		4
.L_18:
        /*0070*/ 	.word	index@(_Z16flux_Energy_CUDAPdS_S_S_S_S_S_S_jjj)
        /*0074*/ 	.word	0x00000000


	//----- nvinfo : EIATTR_MIN_STACK_SIZE
	.align		4
.L_19:
        /*0078*/ 	.byte	0x04, 0x12
        /*007a*/ 	.short	(.L_21 - .L_20)
	.align		4
.L_20:
        /*007c*/ 	.word	index@(_Z16flux_Energy_CUDAPdS_S_S_S_S_S_S_jjj)
        /*0080*/ 	.word	0x00000000


	//----- nvinfo : EIATTR_MIN_STACK_SIZE
	.align		4
.L_21:
        /*0084*/ 	.byte	0x04, 0x12
        /*0086*/ 	.short	(.L_23 - .L_22)
	.align		4
.L_22:
        /*0088*/ 	.word	index@(_Z19flux_momentumZ_CUDAPdS_S_S_S_S_S_S_S_S_S_jjjdd)
        /*008c*/ 	.word	0x00000000


	//----- nvinfo : EIATTR_MIN_STACK_SIZE
	.align		4
.L_23:
        /*0090*/ 	.byte	0x04, 0x12
        /*0092*/ 	.short	(.L_25 - .L_24)
	.align		4
.L_24:
        /*0094*/ 	.word	index@(_Z19flux_momentumY_CUDAPdS_S_S_S_S_S_S_S_S_jjjd)
        /*0098*/ 	.word	0x00000000


	//----- nvinfo : EIATTR_MIN_STACK_SIZE
	.align		4
.L_25:
        /*009c*/ 	.byte	0x04, 0x12
        /*009e*/ 	.short	(.L_27 - .L_26)
	.align		4
.L_26:
        /*00a0*/ 	.word	index@(_Z19flux_momentumX_CUDAPdS_S_S_S_S_S_S_S_S_jjjd)
        /*00a4*/ 	.word	0x00000000


	//----- nvinfo : EIATTR_MIN_STACK_SIZE
	.align		4
.L_27:
        /*00a8*/ 	.byte	0x04, 0x12
        /*00aa*/ 	.short	(.L_29 - .L_28)
	.align		4
.L_28:
        /*00ac*/ 	.word	index@(_Z20flux_continuity_CUDAPdS_S_S_jjjd)
        /*00b0*/ 	.word	0x00000000
.L_29:


//--------------------- .nv.compat                --------------------------
	.section	.nv.compat,"",@"SHT_CUDA_COMPAT_INFO"
	.align	4
        /*0000*/ 	.byte	0x02, 0x09, 0x00, 0x00, 0x02, 0x02, 0x01, 0x00, 0x02, 0x05, 0x05, 0x00, 0x03, 0x07, 0x01, 0x01
        /*0010*/ 	.byte	0x02, 0x03, 0x00, 0x00, 0x02, 0x06, 0x01, 0x00, 0x04, 0x0b, 0x08, 0x00, 0x01, 0x00, 0x00, 0x00
        /*0020*/ 	.byte	0x00, 0x00, 0x00, 0x00


//--------------------- .nv.info._Z16flux_Energy_CUDAPdS_S_S_S_S_S_S_jjj --------------------------
	.section	.nv.info._Z16flux_Energy_CUDAPdS_S_S_S_S_S_S_jjj,"",@"SHT_CUDA_INFO"
	.sectionflags	@""
	.align	4


	//----- nvinfo : EIATTR_CUDA_API_VERSION
	.align		4
        /*0000*/ 	.byte	0x04, 0x37
        /*0002*/ 	.short	(.L_31 - .L_30)
.L_30:
        /*0004*/ 	.word	0x00000082


	//----- nvinfo : EIATTR_KPARAM_INFO
	.align		4
.L_31:
        /*0008*/ 	.byte	0x04, 0x17
        /*000a*/ 	.short	(.L_33 - .L_32)
.L_32:
        /*000c*/ 	.word	0x00000000
        /*0010*/ 	.short	0x000a
        /*0012*/ 	.short	0x0048
        /*0014*/ 	.byte	0x00, 0xf0, 0x11, 0x00


	//----- nvinfo : EIATTR_KPARAM_INFO
	.align		4
.L_33:
        /*0018*/ 	.byte	0x04, 0x17
        /*001a*/ 	.short	(.L_35 - .L_34)
.L_34:
        /*001c*/ 	.word	0x00000000
        /*0020*/ 	.short	0x0009
        /*0022*/ 	.short	0x0044
        /*0024*/ 	.byte	0x00, 0xf0, 0x11, 0x00


	//----- nvinfo : EIATTR_KPARAM_INFO
	.align		4
.L_35:
        /*0028*/ 	.byte	0x04, 0x17
        /*002a*/ 	.short	(.L_37 - .L_36)
.L_36:
        /*002c*/ 	.word	0x00000000
        /*0030*/ 	.short	0x0008
        /*0032*/ 	.short	0x0040
        /*0034*/ 	.byte	0x00, 0xf0, 0x11, 0x00


	//----- nvinfo : EIATTR_KPARAM_INFO
	.align		4
.L_37:
        /*0038*/ 	.byte	0x04, 0x17
        /*003a*/ 	.short	(.L_39 - .L_38)
.L_38:
        /*003c*/ 	.word	0x00000000
        /*0040*/ 	.short	0x0007
        /*0042*/ 	.short	0x0038
        /*0044*/ 	.byte	0x00, 0xf5, 0x21, 0x00


	//----- nvinfo : EIATTR_KPARAM_INFO
	.align		4
.L_39:
        /*0048*/ 	.byte	0x04, 0x17
        /*004a*/ 	.short	(.L_41 - .L_40)
.L_40:
        /*004c*/ 	.word	0x00000000
        /*0050*/ 	.short	0x0006
        /*0052*/ 	.short	0x0030
        /*0054*/ 	.byte	0x00, 0xf5, 0x21, 0x00


	//----- nvinfo : EIATTR_KPARAM_INFO
	.align		4
.L_41:
        /*0058*/ 	.byte	0x04, 0x17
        /*005a*/ 	.short	(.L_43 - .L_42)
.L_42:
        /*005c*/ 	.word	0x00000000
        /*0060*/ 	.short	0x0005
        /*0062*/ 	.short	0x0028
        /*0064*/ 	.byte	0x00, 0xf5, 0x21, 0x00


	//----- nvinfo : EIATTR_KPARAM_INFO
	.align		4
.L_43:
        /*0068*/ 	.byte	0x04, 0x17
        /*006a*/ 	.short	(.L_45 - .L_44)
.L_44:
        /*006c*/ 	.word	0x00000000
        /*0070*/ 	.short	0x0004
        /*0072*/ 	.short	0x0020
        /*0074*/ 	.byte	0x00, 0xf5, 0x21, 0x00


	//----- nvinfo : EIATTR_KPARAM_INFO
	.align		4
.L_45:
        /*0078*/ 	.byte	0x04, 0x17
        /*007a*/ 	.short	(.L_47 - .L_46)
.L_46:
        /*007c*/ 	.word	0x00000000
        /*0080*/ 	.short	0x0003
        /*0082*/ 	.short	0x0018
        /*0084*/ 	.byte	0x00, 0xf5, 0x21, 0x00


	//----- nvinfo : EIATTR_KPARAM_INFO
	.align		4
.L_47:
        /*0088*/ 	.byte	0x04, 0x17
        /*008a*/ 	.short	(.L_49 - .L_48)
.L_48:
        /*008c*/ 	.word	0x00000000
        /*0090*/ 	.short	0x0002
        /*0092*/ 	.short	0x0010
        /*0094*/ 	.byte	0x00, 0xf5, 0x21, 0x00


	//----- nvinfo : EIATTR_KPARAM_INFO
	.align		4
.L_49:
        /*0098*/ 	.byte	0x04, 0x17
        /*009a*/ 	.short	(.L_51 - .L_50)
.L_50:
        /*009c*/ 	.word	0x00000000
        /*00a0*/ 	.short	0x0001
        /*00a2*/ 	.short	0x0008
        /*00a4*/ 	.byte	0x00, 0xf5, 0x21, 0x00


	//----- nvinfo : EIATTR_KPARAM_INFO
	.align		4
.L_51:
        /*00a8*/ 	.byte	0x04, 0x17
        /*00aa*/ 	.short	(.L_53 - .L_52)
.L_52:
        /*00ac*/ 	.word	0x00000000
        /*00b0*/ 	.short	0x0000
        /*00b2*/ 	.short	0x0000
        /*00b4*/ 	.byte	0x00, 0xf5, 0x21, 0x00


	//----- nvinfo : EIATTR_SPARSE_MMA_MASK
	.align		4
.L_53:
        /*00b8*/ 	.byte	0x03, 0x50
        /*00ba*/ 	.short	0x0000


	//----- nvinfo : EIATTR_MAXREG_COUNT
	.align		4
        /*00bc*/ 	.byte	0x03, 0x1b
        /*00be*/ 	.short	0x00ff


	//----- nvinfo : EIATTR_MERCURY_ISA_VERSION
	.align		4
        /*00c0*/ 	.byte	0x03, 0x5f
        /*00c2*/ 	.short	0x0101


	//----- nvinfo : EIATTR_VRC_CTA_INIT_COUNT
	.align		4
        /*00c4*/ 	.byte	0x02, 0x4a
	.zero		1
	.zero		1


	//----- nvinfo : EIATTR_EXIT_INSTR_OFFSETS
	.align		4
        /*00c8*/ 	.byte	0x04, 0x1c
        /*00ca*/ 	.short	(.L_55 - .L_54)


	//   ....[0]....
.L_54:
        /*00cc*/ 	.word	0x000006b0


	//----- nvinfo : EIATTR_CBANK_PARAM_SIZE
	.align		4
.L_55:
        /*00d0*/ 	.byte	0x03, 0x19
        /*00d2*/ 	.short	0x004c


	//----- nvinfo : EIATTR_PARAM_CBANK
	.align		4
        /*00d4*/ 	.byte	0x04, 0x0a
        /*00d6*/ 	.short	(.L_57 - .L_56)
	.align		4
.L_56:
        /*00d8*/ 	.word	index@(.nv.constant0._Z16flux_Energy_CUDAPdS_S_S_S_S_S_S_jjj)
        /*00dc*/ 	.short	0x0380
        /*00de*/ 	.short	0x004c


	//----- nvinfo : EIATTR_SW_WAR
	.align		4
.L_57:
        /*00e0*/ 	.byte	0x04, 0x36
        /*00e2*/ 	.short	(.L_59 - .L_58)
.L_58:
        /*00e4*/ 	.word	0x00000008
.L_59:


//--------------------- .nv.info._Z19flux_momentumZ_CUDAPdS_S_S_S_S_S_S_S_S_S_jjjdd --------------------------
	.section	.nv.info._Z19flux_momentumZ_CUDAPdS_S_S_S_S_S_S_S_S_S_jjjdd,"",@"SHT_CUDA_INFO"
	.sectionflags	@""
	.align	4


	//----- nvinfo : EIATTR_CUDA_API_VERSION
	.align		4
        /*0000*/ 	.byte	0x04, 0x37
        /*0002*/ 	.short	(.L_61 - .L_60)
.L_60:
        /*0004*/ 	.word	0x00000082


	//----- nvinfo : EIATTR_KPARAM_INFO
	.align		4
.L_61:
        /*0008*/ 	.byte	0x04, 0x17
        /*000a*/ 	.short	(.L_63 - .L_62)
.L_62:
        /*000c*/ 	.word	0x00000000
        /*0010*/ 	.short	0x000f
        /*0012*/ 	.short	0x0070
        /*0014*/ 	.byte	0x00, 0xf0, 0x21, 0x00


	//----- nvinfo : EIATTR_KPARAM_INFO
	.align		4
.L_63:
        /*0018*/ 	.byte	0x04, 0x17
        /*001a*/ 	.short	(.L_65 - .L_64)
.L_64:
        /*001c*/ 	.word	0x00000000
        /*0020*/ 	.short	0x000e
        /*0022*/ 	.short	0x0068
        /*0024*/ 	.byte	0x00, 0xf0, 0x21, 0x00


	//----- nvinfo : EIATTR_KPARAM_INFO
	.align		4
.L_65:
        /*0028*/ 	.byte	0x04, 0x17
        /*002a*/ 	.short	(.L_67 - .L_66)
.L_66:
        /*002c*/ 	.word	0x00000000
        /*0030*/ 	.short	0x000d
        /*0032*/ 	.short	0x0060
        /*0034*/ 	.byte	0x00, 0xf0, 0x11, 0x00


	//----- nvinfo : EIATTR_KPARAM_INFO
	.align		4
.L_67:
        /*0038*/ 	.byte	0x04, 0x17
        /*003a*/ 	.short	(.L_69 - .L_68)
.L_68:
        /*003c*/ 	.word	0x00000000
        /*0040*/ 	.short	0x000c
        /*0042*/ 	.short	0x005c
        /*0044*/ 	.byte	0x00, 0xf0, 0x11, 0x00


	//----- nvinfo : EIATTR_KPARAM_INFO
	.align		4
.L_69:
        /*0048*/ 	.byte	0x04, 0x17
        /*004a*/ 	.short	(.L_71 - .L_70)
.L_70:
        /*004c*/ 	.word	0x00000000
        /*0050*/ 	.short	0x000b
        /*0052*/ 	.short	0x0058
        /*0054*/ 	.byte	0x00, 0xf0, 0x11, 0x00


	//----- nvinfo : EIATTR_KPARAM_INFO
	.align		4
.L_71:
        /*0058*/ 	.byte	0x04, 0x17
        /*005a*/ 	.short	(.L_73 - .L_72)
.L_72:
        /*005c*/ 	.word	0x00000000
        /*0060*/ 	.short	0x000a
        /*0062*/ 	.short	0x0050
        /*0064*/ 	.byte	0x00, 0xf5, 0x21, 0x00


	//----- nvinfo : EIATTR_KPARAM_INFO
	.align		4
.L_73:
        /*0068*/ 	.byte	0x04, 0x17
        /*006a*/ 	.short	(.L_75 - .L_74)
.L_74:
        /*006c*/ 	.word	0x00000000
        /*0070*/ 	.short	0x0009
        /*0072*/ 	.short	0x0048
        /*0074*/ 	.byte	0x00, 0xf5, 0x21, 0x00


	//----- nvinfo : EIATTR_KPARAM_INFO
	.align		4
.L_75:
        /*0078*/ 	.byte	0x04, 0x17
        /*007a*/ 	.short	(.L_77 - .L_76)
.L_76:
        /*007c*/ 	.word	0x00000000
        /*0080*/ 	.short	0x0008
        /*0082*/ 	.short	0x0040
        /*0084*/ 	.byte	0x00, 0xf5, 0x21, 0x00


	//----- nvinfo : EIATTR_KPARAM_INFO
	.align		4
.L_77:
        /*0088*/ 	.byte	0x04, 0x17
        /*008a*/ 	.short	(.L_79 - .L_78)
.L_78:
        /*008c*/ 	.word	0x00000000
        /*0090*/ 	.short	0x0007
        /*0092*/ 	.short	0x0038
        /*0094*/ 	.byte	0x00, 0xf5, 0x21, 0x00


	//----- nvinfo : EIATTR_KPARAM_INFO
	.align		4
.L_79:
        /*0098*/ 	.byte	0x04, 0x17
        /*009a*/ 	.short	(.L_81 - .L_80)
.L_80:
        /*009c*/ 	.word	0x00000000
        /*00a0*/ 	.short	0x0006
        /*00a2*/ 	.short	0x0030
        /*00a4*/ 	.byte	0x00, 0xf5, 0x21, 0x00


	//----- nvinfo : EIATTR_KPARAM_INFO
	.align		4
.L_81:
        /*00a8*/ 	.byte	0x04, 0x17
        /*00aa*/ 	.short	(.L_83 - .L_82)
.L_82:
        /*00ac*/ 	.word	0x00000000
        /*00b0*/ 	.short	0x0005
        /*00b2*/ 	.short	0x0028
        /*00b4*/ 	.byte	0x00, 0xf5, 0x21, 0x00


	//----- nvinfo : EIATTR_KPARAM_INFO
	.align		4
.L_83:
        /*00b8*/ 	.byte	0x04, 0x17
        /*00ba*/ 	.short	(.L_85 - .L_84)
.L_84:
        /*00bc*/ 	.word	0x00000000
        /*00c0*/ 	.short	0x0004
        /*00c2*/ 	.short	0x0020
        /*00c4*/ 	.byte	0x00, 0xf5, 0x21, 0x00


	//----- nvinfo : EIATTR_KPARAM_INFO
	.align		4
.L_85:
        /*00c8*/ 	.byte	0x04, 0x17
        /*00ca*/ 	.short	(.L_87 - .L_86)
.L_86:
        /*00cc*/ 	.word	0x00000000
        /*00d0*/ 	.short	0x0003
        /*00d2*/ 	.short	0x0018
        /*00d4*/ 	.byte	0x00, 0xf5, 0x21, 0x00


	//----- nvinfo : EIATTR_KPARAM_INFO
	.align		4
.L_87:
        /*00d8*/ 	.byte	0x04, 0x17
        /*00da*/ 	.short	(.L_89 - .L_88)
.L_88:
        /*00dc*/ 	.word	0x00000000
        /*00e0*/ 	.short	0x0002
        /*00e2*/ 	.short	0x0010
        /*00e4*/ 	.byte	0x00, 0xf5, 0x21, 0x00


	//----- nvinfo : EIATTR_KPARAM_INFO
	.align		4
.L_89:
        /*00e8*/ 	.byte	0x04, 0x17
        /*00ea*/ 	.short	(.L_91 - .L_90)
.L_90:
        /*00ec*/ 	.word	0x00000000
        /*00f0*/ 	.short	0x0001
        /*00f2*/ 	.short	0x0008
        /*00f4*/ 	.byte	0x00, 0xf5, 0x21, 0x00


	//----- nvinfo : EIATTR_KPARAM_INFO
	.align		4
.L_91:
        /*00f8*/ 	.byte	0x04, 0x17
        /*00fa*/ 	.short	(.L_93 - .L_92)
.L_92:
        /*00fc*/ 	.word	0x00000000
        /*0100*/ 	.short	0x0000
        /*0102*/ 	.short	0x0000
        /*0104*/ 	.byte	0x00, 0xf5, 0x21, 0x00


	//----- nvinfo : EIATTR_SPARSE_MMA_MASK
	.align		4
.L_93:
        /*0108*/ 	.byte	0x03, 0x50
        /*010a*/ 	.short	0x0000


	//----- nvinfo : EIATTR_MAXREG_COUNT
	.align		4
        /*010c*/ 	.byte	0x03, 0x1b
        /*010e*/ 	.short	0x00ff


	//----- nvinfo : EIATTR_MERCURY_ISA_VERSION
	.align		4
        /*0110*/ 	.byte	0x03, 0x5f
        /*0112*/ 	.short	0x0101


	//----- nvinfo : EIATTR_VRC_CTA_INIT_COUNT
	.align		4
        /*0114*/ 	.byte	0x02, 0x4a
	.zero		1
	.zero		1


	//----- nvinfo : EIATTR_EXIT_INSTR_OFFSETS
	.align		4
        /*0118*/ 	.byte	0x04, 0x1c
        /*011a*/ 	.short	(.L_95 - .L_94)


	//   ....[0]....
.L_94:
        /*011c*/ 	.word	0x00000a50


	//----- nvinfo : EIATTR_CBANK_PARAM_SIZE
	.align		4
.L_95:
        /*0120*/ 	.byte	0x03, 0x19
        /*0122*/ 	.short	0x0078


	//----- nvinfo : EIATTR_PARAM_CBANK
	.align		4
        /*0124*/ 	.byte	0x04, 0x0a
        /*0126*/ 	.short	(.L_97 - .L_96)
	.align		4
.L_96:
        /*0128*/ 	.word	index@(.nv.constant0._Z19flux_momentumZ_CUDAPdS_S_S_S_S_S_S_S_S_S_jjjdd)
        /*012c*/ 	.short	0x0380
        /*012e*/ 	.short	0x0078


	//----- nvinfo : EIATTR_SW_WAR
	.align		4
.L_97:
        /*0130*/ 	.byte	0x04, 0x36
        /*0132*/ 	.short	(.L_99 - .L_98)
.L_98:
        /*0134*/ 	.word	0x00000008
.L_99:


//--------------------- .nv.info._Z19flux_momentumY_CUDAPdS_S_S_S_S_S_S_S_S_jjjd --------------------------
	.section	.nv.info._Z19flux_momentumY_CUDAPdS_S_S_S_S_S_S_S_S_jjjd,"",@"SHT_CUDA_INFO"
	.sectionflags	@""
	.align	4


	//----- nvinfo : EIATTR_CUDA_API_VERSION
	.align		4
        /*0000*/ 	.byte	0x04, 0x37
        /*0002*/ 	.short	(.L_101 - .L_100)
.L_100:
        /*0004*/ 	.word	0x00000082


	//----- nvinfo : EIATTR_KPARAM_INFO
	.align		4
.L_101:
        /*0008*/ 	.byte	0x04, 0x17
        /*000a*/ 	.short	(.L_103 - .L_102)
.L_102:
        /*000c*/ 	.word	0x00000000
        /*0010*/ 	.short	0x000d
        /*0012*/ 	.short	0x0060
        /*0014*/ 	.byte	0x00, 0xf0, 0x21, 0x00


	//----- nvinfo : EIATTR_KPARAM_INFO
	.align		4
.L_103:
        /*0018*/ 	.byte	0x04, 0x17
        /*001a*/ 	.short	(.L_105 - .L_104)
.L_104:
        /*001c*/ 	.word	0x00000000
        /*0020*/ 	.short	0x000c
        /*0022*/ 	.short	0x0058
        /*0024*/ 	.byte	0x00, 0xf0, 0x11, 0x00


	//----- nvinfo : EIATTR_KPARAM_INFO
	.align		4
.L_105:
        /*0028*/ 	.byte	0x04, 0x17
        /*002a*/ 	.short	(.L_107 - .L_106)
.L_106:
        /*002c*/ 	.word	0x00000000
        /*0030*/ 	.short	0x000b
        /*0032*/ 	.short	0x0054
        /*0034*/ 	.byte	0x00, 0xf0, 0x11, 0x00


	//----- nvinfo : EIATTR_KPARAM_INFO
	.align		4
.L_107:
        /*0038*/ 	.byte	0x04, 0x17
        /*003a*/ 	.short	(.L_109 - .L_108)
.L_108:
        /*003c*/ 	.word	0x00000000
        /*0040*/ 	.short	0x000a
        /*0042*/ 	.short	0x0050
        /*0044*/ 	.byte	0x00, 0xf0, 0x11, 0x00


	//----- nvinfo : EIATTR_KPARAM_INFO
	.align		4
.L_109:
        /*0048*/ 	.byte	0x04, 0x17
        /*004a*/ 	.short	(.L_111 - .L_110)
.L_110:
        /*004c*/ 	.word	0x00000000
        /*0050*/ 	.short	0x0009
        /*0052*/ 	.short	0x0048
        /*0054*/ 	.byte	0x00, 0xf5, 0x21, 0x00


	//----- nvinfo : EIATTR_KPARAM_INFO
	.align		4
.L_111:
        /*0058*/ 	.byte	0x04, 0x17
        /*005a*/ 	.short	(.L_113 - .L_112)
.L_112:
        /*005c*/ 	.word	0x00000000
        /*0060*/ 	.short	0x0008
        /*0062*/ 	.short	0x0040
        /*0064*/ 	.byte	0x00, 0xf5, 0x21, 0x00


	//----- nvinfo : EIATTR_KPARAM_INFO
	.align		4
.L_113:
        /*0068*/ 	.byte	0x04, 0x17
        /*006a*/ 	.short	(.L_115 - .L_114)
.L_114:
        /*006c*/ 	.word	0x00000000
        /*0070*/ 	.short	0x0007
        /*0072*/ 	.short	0x0038
        /*0074*/ 	.byte	0x00, 0xf5, 0x21, 0x00


	//----- nvinfo : EIATTR_KPARAM_INFO
	.align		4
.L_115:
        /*0078*/ 	.byte	0x04, 0x17
        /*007a*/ 	.short	(.L_117 - .L_116)
.L_116:
        /*007c*/ 	.word	0x00000000
        /*0080*/ 	.short	0x0006
        /*0082*/ 	.short	0x0030
        /*0084*/ 	.byte	0x00, 0xf5, 0x21, 0x00


	//----- nvinfo : EIATTR_KPARAM_INFO
	.align		4
.L_117:
        /*0088*/ 	.byte	0x04, 0x17
        /*008a*/ 	.short	(.L_119 - .L_118)
.L_118:
        /*008c*/ 	.word	0x00000000
        /*0090*/ 	.short	0x0005
        /*0092*/ 	.short	0x0028
        /*0094*/ 	.byte	0x00, 0xf5, 0x21, 0x00


	//----- nvinfo : EIATTR_KPARAM_INFO
	.align		4
.L_119:
        /*0098*/ 	.byte	0x04, 0x17
        /*009a*/ 	.short	(.L_121 - .L_120)
.L_120:
        /*009c*/ 	.word	0x00000000
        /*00a0*/ 	.short	0x0004
        /*00a2*/ 	.short	0x0020
        /*00a4*/ 	.byte	0x00, 0xf5, 0x21, 0x00


	//----- nvinfo : EIATTR_KPARAM_INFO
	.align		4
.L_121:
        /*00a8*/ 	.byte	0x04, 0x17
        /*00aa*/ 	.short	(.L_123 - .L_122)
.L_122:
        /*00ac*/ 	.word	0x00000000
        /*00b0*/ 	.short	0x0003
        /*00b2*/ 	.short	0x0018
        /*00b4*/ 	.byte	0x00, 0xf5, 0x21, 0x00


	//----- nvinfo : EIATTR_KPARAM_INFO
	.align		4
.L_123:
        /*00b8*/ 	.byte	0x04, 0x17
        /*00ba*/ 	.short	(.L_125 - .L_124)
.L_124:
        /*00bc*/ 	.word	0x00000000
        /*00c0*/ 	.short	0x0002
        /*00c2*/ 	.short	0x0010
        /*00c4*/ 	.byte	0x00, 0xf5, 0x21, 0x00


	//----- nvinfo : EIATTR_KPARAM_INFO
	.align		4
.L_125:
        /*00c8*/ 	.byte	0x04, 0x17
        /*00ca*/ 	.short	(.L_127 - .L_126)
.L_126:
        /*00cc*/ 	.word	0x00000000
        /*00d0*/ 	.short	0x0001
        /*00d2*/ 	.short	0x0008
        /*00d4*/ 	.byte	0x00, 0xf5, 0x21, 0x00


	//----- nvinfo : EIATTR_KPARAM_INFO
	.align		4
.L_127:
        /*00d8*/ 	.byte	0x04, 0x17
        /*00da*/ 	.short	(.L_129 - .L_128)
.L_128:
        /*00dc*/ 	.word	0x00000000
        /*00e0*/ 	.short	0x0000
        /*00e2*/ 	.short	0x0000
        /*00e4*/ 	.byte	0x00, 0xf5, 0x21, 0x00


	//----- nvinfo : EIATTR_SPARSE_MMA_MASK
	.align		4
.L_129:
        /*00e8*/ 	.byte	0x03, 0x50
        /*00ea*/ 	.short	0x0000


	//----- nvinfo : EIATTR_MAXREG_COUNT
	.align		4
        /*00ec*/ 	.byte	0x03, 0x1b
        /*00ee*/ 	.short	0x00ff


	//----- nvinfo : EIATTR_MERCURY_ISA_VERSION
	.align		4
        /*00f0*/ 	.byte	0x03, 0x5f
        /*00f2*/ 	.short	0x0101


	//----- nvinfo : EIATTR_VRC_CTA_INIT_COUNT
	.align		4
        /*00f4*/ 	.byte	0x02, 0x4a
	.zero		1
	.zero		1


	//----- nvinfo : EIATTR_EXIT_INSTR_OFFSETS
	.align		4
        /*00f8*/ 	.byte	0x04, 0x1c
        /*00fa*/ 	.short	(.L_131 - .L_130)


	//   ....[0]....
.L_130:
        /*00fc*/ 	.word	0x00000a30


	//----- nvinfo : EIATTR_CBANK_PARAM_SIZE
	.align		4
.L_131:
        /*0100*/ 	.byte	0x03, 0x19
        /*0102*/ 	.short	0x0068


	//----- nvinfo : EIATTR_PARAM_CBANK
	.align		4
        /*0104*/ 	.byte	0x04, 0x0a
        /*0106*/ 	.short	(.L_133 - .L_132)
	.align		4
.L_132:
        /*0108*/ 	.word	index@(.nv.constant0._Z19flux_momentumY_CUDAPdS_S_S_S_S_S_S_S_S_jjjd)
        /*010c*/ 	.short	0x0380
        /*010e*/ 	.short	0x0068


	//----- nvinfo : EIATTR_SW_WAR
	.align		4
.L_133:
        /*0110*/ 	.byte	0x04, 0x36
        /*0112*/ 	.short	(.L_135 - .L_134)
.L_134:
        /*0114*/ 	.word	0x00000008
.L_135:


//--------------------- .nv.info._Z19flux_momentumX_CUDAPdS_S_S_S_S_S_S_S_S_jjjd --------------------------
	.section	.nv.info._Z19flux_momentumX_CUDAPdS_S_S_S_S_S_S_S_S_jjjd,"",@"SHT_CUDA_INFO"
	.sectionflags	@""
	.align	4


	//----- nvinfo : EIATTR_CUDA_API_VERSION
	.align		4
        /*0000*/ 	.byte	0x04, 0x37
        /*0002*/ 	.short	(.L_137 - .L_136)
.L_136:
        /*0004*/ 	.word	0x00000082


	//----- nvinfo : EIATTR_KPARAM_INFO
	.align		4
.L_137:
        /*0008*/ 	.byte	0x04, 0x17
        /*000a*/ 	.short	(.L_139 - .L_138)
.L_138:
        /*000c*/ 	.word	0x00000000
        /*0010*/ 	.short	0x000d
        /*0012*/ 	.short	0x0060
        /*0014*/ 	.byte	0x00, 0xf0, 0x21, 0x00


	//----- nvinfo : EIATTR_KPARAM_INFO
	.align		4
.L_139:
        /*0018*/ 	.byte	0x04, 0x17
        /*001a*/ 	.short	(.L_141 - .L_140)
.L_140:
        /*001c*/ 	.word	0x00000000
        /*0020*/ 	.short	0x000c
        /*0022*/ 	.short	0x0058
        /*0024*/ 	.byte	0x00, 0xf0, 0x11, 0x00


	//----- nvinfo : EIATTR_KPARAM_INFO
	.align		4
.L_141:
        /*0028*/ 	.byte	0x04, 0x17
        /*002a*/ 	.short	(.L_143 - .L_142)
.L_142:
        /*002c*/ 	.word	0x00000000
        /*0030*/ 	.short	0x000b
        /*0032*/ 	.short	0x0054
        /*0034*/ 	.byte	0x00, 0xf0, 0x11, 0x00


	//----- nvinfo : EIATTR_KPARAM_INFO
	.align		4
.L_143:
        /*0038*/ 	.byte	0x04, 0x17
        /*003a*/ 	.short	(.L_145 - .L_144)
.L_144:
        /*003c*/ 	.word	0x00000000
        /*0040*/ 	.short	0x000a
        /*0042*/ 	.short	0x0050
        /*0044*/ 	.byte	0x00, 0xf0, 0x11, 0x00


	//----- nvinfo : EIATTR_KPARAM_INFO
	.align		4
.L_145:
        /*0048*/ 	.byte	0x04, 0x17
        /*004a*/ 	.short	(.L_147 - .L_146)
.L_146:
        /*004c*/ 	.word	0x00000000
        /*0050*/ 	.short	0x0009
        /*0052*/ 	.short	0x0048
        /*0054*/ 	.byte	0x00, 0xf5, 0x21, 0x00


	//----- nvinfo : EIATTR_KPARAM_INFO
	.align		4
.L_147:
        /*0058*/ 	.byte	0x04, 0x17
        /*005a*/ 	.short	(.L_149 - .L_148)
.L_148:
        /*005c*/ 	.word	0x00000000
        /*0060*/ 	.short	0x0008
        /*0062*/ 	.short	0x0040
        /*0064*/ 	.byte	0x00, 0xf5, 0x21, 0x00


	//----- nvinfo : EIATTR_KPARAM_INFO
	.align		4
.L_149:
        /*0068*/ 	.byte	0x04, 0x17
        /*006a*/ 	.short	(.L_151 - .L_150)
.L_150:
        /*006c*/ 	.word	0x00000000
        /*0070*/ 	.short	0x0007
        /*0072*/ 	.short	0x0038
        /*0074*/ 	.byte	0x00, 0xf5, 0x21, 0x00


	//----- nvinfo : EIATTR_KPARAM_INFO
	.align		4
.L_151:
        /*0078*/ 	.byte	0x04, 0x17
        /*007a*/ 	.short	(.L_153 - .L_152)
.L_152:
        /*007c*/ 	.word	0x00000000
        /*0080*/ 	.short	0x0006
        /*0082*/ 	.short	0x0030
        /*0084*/ 	.byte	0x00, 0xf5, 0x21, 0x00


	//----- nvinfo : EIATTR_KPARAM_INFO
	.align		4
.L_153:
        /*0088*/ 	.byte	0x04, 0x17
        /*008a*/ 	.short	(.L_155 - .L_154)
.L_154:
        /*008c*/ 	.word	0x00000000
        /*0090*/ 	.short	0x0005
        /*0092*/ 	.short	0x0028
        /*0094*/ 	.byte	0x00, 0xf5, 0x21, 0x00


	//----- nvinfo : EIATTR_KPARAM_INFO
	.align		4
.L_155:
        /*0098*/ 	.byte	0x04, 0x17
        /*009a*/ 	.short	(.L_157 - .L_156)
.L_156:
        /*009c*/ 	.word	0x00000000
        /*00a0*/ 	.short	0x0004
        /*00a2*/ 	.short	0x0020
        /*00a4*/ 	.byte	0x00, 0xf5, 0x21, 0x00


	//----- nvinfo : EIATTR_KPARAM_INFO
	.align		4
.L_157:
        /*00a8*/ 	.byte	0x04, 0x17
        /*00aa*/ 	.short	(.L_159 - .L_158)
.L_158:
        /*00ac*/ 	.word	0x00000000
        /*00b0*/ 	.short	0x0003
        /*00b2*/ 	.short	0x0018
        /*00b4*/ 	.byte	0x00, 0xf5, 0x21, 0x00


	//----- nvinfo : EIATTR_KPARAM_INFO
	.align		4
.L_159:
        /*00b8*/ 	.byte	0x04, 0x17
        /*00ba*/ 	.short	(.L_161 - .L_160)
.L_160:
        /*00bc*/ 	.word	0x00000000
        /*00c0*/ 	.short	0x0002
        /*00c2*/ 	.short	0x0010
        /*00c4*/ 	.byte	0x00, 0xf5, 0x21, 0x00


	//----- nvinfo : EIATTR_KPARAM_INFO
	.align		4
.L_161:
        /*00c8*/ 	.byte	0x04, 0x17
        /*00ca*/ 	.short	(.L_163 - .L_162)
.L_162:
        /*00cc*/ 	.word	0x00000000
        /*00d0*/ 	.short	0x0001
        /*00d2*/ 	.short	0x0008
        /*00d4*/ 	.byte	0x00, 0xf5, 0x21, 0x00


	//----- nvinfo : EIATTR_KPARAM_INFO
	.align		4
.L_163:
        /*00d8*/ 	.byte	0x04, 0x17
        /*00da*/ 	.short	(.L_165 - .L_164)
.L_164:
        /*00dc*/ 	.word	0x00000000
        /*00e0*/ 	.short	0x0000
        /*00e2*/ 	.short	0x0000
        /*00e4*/ 	.byte	0x00, 0xf5, 0x21, 0x00


	//----- nvinfo : EIATTR_SPARSE_MMA_MASK
	.align		4
.L_165:
        /*00e8*/ 	.byte	0x03, 0x50
        /*00ea*/ 	.short	0x0000


	//----- nvinfo : EIATTR_MAXREG_COUNT
	.align		4
        /*00ec*/ 	.byte	0x03, 0x1b
        /*00ee*/ 	.short	0x00ff


	//----- nvinfo : EIATTR_MERCURY_ISA_VERSION
	.align		4
        /*00f0*/ 	.byte	0x03, 0x5f
        /*00f2*/ 	.short	0x0101


	//----- nvinfo : EIATTR_VRC_CTA_INIT_COUNT
	.align		4
        /*00f4*/ 	.byte	0x02, 0x4a
	.zero		1
	.zero		1


	//----- nvinfo : EIATTR_EXIT_INSTR_OFFSETS
	.align		4
        /*00f8*/ 	.byte	0x04, 0x1c
        /*00fa*/ 	.short	(.L_167 - .L_166)


	//   ....[0]....
.L_166:
        /*00fc*/ 	.word	0x00000b80


	//----- nvinfo : EIATTR_CBANK_PARAM_SIZE
	.align		4
.L_167:
        /*0100*/ 	.byte	0x03, 0x19
        /*0102*/ 	.short	0x0068


	//----- nvinfo : EIATTR_PARAM_CBANK
	.align		4
        /*0104*/ 	.byte	0x04, 0x0a
        /*0106*/ 	.short	(.L_169 - .L_168)
	.align		4
.L_168:
        /*0108*/ 	.word	index@(.nv.constant0._Z19flux_momentumX_CUDAPdS_S_S_S_S_S_S_S_S_jjjd)
        /*010c*/ 	.short	0x0380
        /*010e*/ 	.short	0x0068


	//----- nvinfo : EIATTR_SW_WAR
	.align		4
.L_169:
        /*0110*/ 	.byte	0x04, 0x36
        /*0112*/ 	.short	(.L_171 - .L_170)
.L_170:
        /*0114*/ 	.word	0x00000008
.L_171:


//--------------------- .nv.info._Z20flux_continuity_CUDAPdS_S_S_jjjd --------------------------
	.section	.nv.info._Z20flux_continuity_CUDAPdS_S_S_jjjd,"",@"SHT_CUDA_INFO"
	.sectionflags	@""
	.align	4


	//----- nvinfo : EIATTR_CUDA_API_VERSION
	.align		4
        /*0000*/ 	.byte	0x04, 0x37
        /*0002*/ 	.short	(.L_173 - .L_172)
.L_172:
        /*0004*/ 	.word	0x00000082


	//----- nvinfo : EIATTR_KPARAM_INFO
	.align		4
.L_173:
        /*0008*/ 	.byte	0x04, 0x17
        /*000a*/ 	.short	(.L_175 - .L_174)
.L_174:
        /*000c*/ 	.word	0x00000000
        /*0010*/ 	.short	0x0007
        /*0012*/ 	.short	0x0030
        /*0014*/ 	.byte	0x00, 0xf0, 0x21, 0x00


	//----- nvinfo : EIATTR_KPARAM_INFO
	.align		4
.L_175:
        /*0018*/ 	.byte	0x04, 0x17
        /*001a*/ 	.short	(.L_177 - .L_176)
.L_176:
        /*001c*/ 	.word	0x00000000
        /*0020*/ 	.short	0x0006
        /*0022*/ 	.short	0x0028
        /*0024*/ 	.byte	0x00, 0xf0, 0x11, 0x00


	//----- nvinfo : EIATTR_KPARAM_INFO
	.align		4
.L_177:
        /*0028*/ 	.byte	0x04, 0x17
        /*002a*/ 	.short	(.L_179 - .L_178)
.L_178:
        /*002c*/ 	.word	0x00000000
        /*0030*/ 	.short	0x0005
        /*0032*/ 	.short	0x0024
        /*0034*/ 	.byte	0x00, 0xf0, 0x11, 0x00


	//----- nvinfo : EIATTR_KPARAM_INFO
	.align		4
.L_179:
        /*0038*/ 	.byte	0x04, 0x17
        /*003a*/ 	.short	(.L_181 - .L_180)
.L_180:
        /*003c*/ 	.word	0x00000000
        /*0040*/ 	.short	0x0004
        /*0042*/ 	.short	0x0020
        /*0044*/ 	.byte	0x00, 0xf0, 0x11, 0x00


	//----- nvinfo : EIATTR_KPARAM_INFO
	.align		4
.L_181:
        /*0048*/ 	.byte	0x04, 0x17
        /*004a*/ 	.short	(.L_183 - .L_182)
.L_182:
        /*004c*/ 	.word	0x00000000
        /*0050*/ 	.short	0x0003
        /*0052*/ 	.short	0x0018
        /*0054*/ 	.byte	0x00, 0xf5, 0x21, 0x00


	//----- nvinfo : EIATTR_KPARAM_INFO
	.align		4
.L_183:
        /*0058*/ 	.byte	0x04, 0x17
        /*005a*/ 	.short	(.L_185 - .L_184)
.L_184:
        /*005c*/ 	.word	0x00000000
        /*0060*/ 	.short	0x0002
        /*0062*/ 	.short	0x0010
        /*0064*/ 	.byte	0x00, 0xf5, 0x21, 0x00


	//----- nvinfo : EIATTR_KPARAM_INFO
	.align		4
.L_185:
        /*0068*/ 	.byte	0x04, 0x17
        /*006a*/ 	.short	(.L_187 - .L_186)
.L_186:
        /*006c*/ 	.word	0x00000000
        /*0070*/ 	.short	0x0001
        /*0072*/ 	.short	0x0008
        /*0074*/ 	.byte	0x00, 0xf5, 0x21, 0x00


	//----- nvinfo : EIATTR_KPARAM_INFO
	.align		4
.L_187:
        /*0078*/ 	.byte	0x04, 0x17
        /*007a*/ 	.short	(.L_189 - .L_188)
.L_188:
        /*007c*/ 	.word	0x00000000
        /*0080*/ 	.short	0x0000
        /*0082*/ 	.short	0x0000
        /*0084*/ 	.byte	0x00, 0xf5, 0x21, 0x00


	//----- nvinfo : EIATTR_SPARSE_MMA_MASK
	.align		4
.L_189:
        /*0088*/ 	.byte	0x03, 0x50
        /*008a*/ 	.short	0x0000


	//----- nvinfo : EIATTR_MAXREG_COUNT
	.align		4
        /*008c*/ 	.byte	0x03, 0x1b
        /*008e*/ 	.short	0x00ff


	//----- nvinfo : EIATTR_MERCURY_ISA_VERSION
	.align		4
        /*0090*/ 	.byte	0x03, 0x5f
        /*0092*/ 	.short	0x0101


	//----- nvinfo : EIATTR_VRC_CTA_INIT_COUNT
	.align		4
        /*0094*/ 	.byte	0x02, 0x4a
	.zero		1
	.zero		1


	//----- nvinfo : EIATTR_EXIT_INSTR_OFFSETS
	.align		4
        /*0098*/ 	.byte	0x04, 0x1c
        /*009a*/ 	.short	(.L_191 - .L_190)


	//   ....[0]....
.L_190:
        /*009c*/ 	.word	0x00000300


	//----- nvinfo : EIATTR_CBANK_PARAM_SIZE
	.align		4
.L_191:
        /*00a0*/ 	.byte	0x03, 0x19
        /*00a2*/ 	.short	0x0038


	//----- nvinfo : EIATTR_PARAM_CBANK
	.align		4
        /*00a4*/ 	.byte	0x04, 0x0a
        /*00a6*/ 	.short	(.L_193 - .L_192)
	.align		4
.L_192:
        /*00a8*/ 	.word	index@(.nv.constant0._Z20flux_continuity_CUDAPdS_S_S_jjjd)
        /*00ac*/ 	.short	0x0380
        /*00ae*/ 	.short	0x0038


	//----- nvinfo : EIATTR_SW_WAR
	.align		4
.L_193:
        /*00b0*/ 	.byte	0x04, 0x36
        /*00b2*/ 	.short	(.L_195 - .L_194)
.L_194:
        /*00b4*/ 	.word	0x00000008
.L_195:


//--------------------- .nv.callgraph             --------------------------
	.section	.nv.callgraph,"",@"SHT_CUDA_CALLGRAPH"
	.align	4
	.sectionentsize	8
	.align		4
        /*0000*/ 	.word	0x00000000
	.align		4
        /*0004*/ 	.word	0xffffffff
	.align		4
        /*0008*/ 	.word	0x00000000
	.align		4
        /*000c*/ 	.word	0xfffffffe
	.align		4
        /*0010*/ 	.word	0x00000000
	.align		4
        /*0014*/ 	.word	0xfffffffd
	.align		4
        /*0018*/ 	.word	0x00000000
	.align		4
        /*001c*/ 	.word	0xfffffffc


//--------------------- .text._Z16flux_Energy_CUDAPdS_S_S_S_S_S_S_jjj --------------------------
	.section	.text._Z16flux_Energy_CUDAPdS_S_S_S_S_S_S_jjj,"ax",@progbits
	.align	128
        .global         _Z16flux_Energy_CUDAPdS_S_S_S_S_S_S_jjj
        .type           _Z16flux_Energy_CUDAPdS_S_S_S_S_S_S_jjj,@function
        .size           _Z16flux_Energy_CUDAPdS_S_S_S_S_S_S_jjj,(.L_x_5 - _Z16flux_Energy_CUDAPdS_S_S_S_S_S_S_jjj)
        .other          _Z16flux_Energy_CUDAPdS_S_S_S_S_S_S_jjj,@"STO_CUDA_ENTRY STV_DEFAULT"
_Z16flux_Energy_CUDAPdS_S_S_S_S_S_S_jjj:
.text._Z16flux_Energy_CUDAPdS_S_S_S_S_S_S_jjj:
[----:B------:R-:W-:Y:S01]  /*0000*/  LDC R1, c[0x0][0x37c] ;  /* 0x0000df00ff017b82 */ /* 0x000fe20000000800 */
[----:B------:R-:W0:Y:S01]  /*0010*/  S2R R0, SR_CTAID.Y ;  /* 0x0000000000007919 */ /* 0x000e220000002600 */
[----:B------:R-:W1:Y:S06]  /*0020*/  LDCU UR5, c[0x0][0x360] ;  /* 0x00006c00ff0577ac */ /* 0x000e6c0008000800 */
[----:B------:R-:W2:Y:S01]  /*0030*/  LDC R27, c[0x0][0x3c8] ;  /* 0x0000f200ff1b7b82 */ /* 0x000ea20000000800 */
[----:B------:R-:W0:Y:S01]  /*0040*/  S2R R3, SR_TID.Y ;  /* 0x0000000000037919 */ /* 0x000e220000002200 */
[----:B------:R-:W0:Y:S01]  /*0050*/  LDCU UR4, c[0x0][0x364] ;  /* 0x00006c80ff0477ac */ /* 0x000e220008000800 */
[----:B------:R-:W3:Y:S01]  /*0060*/  S2R R4, SR_CTAID.Z ;  /* 0x0000000000047919 */ /* 0x000ee20000002700 */
[----:B------:R-:W3:Y:S04]  /*0070*/  LDCU UR6, c[0x0][0x368] ;  /* 0x00006d00ff0677ac */ /* 0x000ee80008000800 */
[----:B------:R-:W4:Y:S01]  /*0080*/  LDC.64 R6, c[0x0][0x398] ;  /* 0x0000e600ff067b82 */ /* 0x000f220000000a00 */
[----:B------:R-:W3:Y:S01]  /*0090*/  S2R R5, SR_TID.Z ;  /* 0x0000000000057919 */ /* 0x000ee20000002300 */
[----:B------:R-:W5:Y:S01]  /*00a0*/  LDCU.64 UR8, c[0x0][0x3c0] ;  /* 0x00007800ff0877ac */ /* 0x000f620008000a00 */
[----:B------:R-:W1:Y:S05]  /*00b0*/  S2R R25, SR_CTAID.X ;  /* 0x0000000000197919 */ /* 0x000e6a0000002500 */
[----:B------:R-:W4:Y:S01]  /*00c0*/  LDC.64 R22, c[0x0][0x3a0] ;  /* 0x0000e800ff167b82 */ /* 0x000f220000000a00 */
[----:B------:R-:W1:Y:S07]  /*00d0*/  S2R R2, SR_TID.X ;  /* 0x0000000000027919 */ /* 0x000e6e0000002100 */
[----:B------:R-:W4:Y:S01]  /*00e0*/  LDC.64 R18, c[0x0][0x380] ;  /* 0x0000e000ff127b82 */ /* 0x000f220000000a00 */
[----:B0-----:R-:W-:Y:S01]  /*00f0*/  IMAD R0, R0, UR4, R3 ;  /* 0x0000000400007c24 */ /* 0x001fe2000f8e0203 */
[----:B-----5:R-:W-:-:S06]  /*0100*/  UIMAD UR4, UR9, UR8, URZ ;  /* 0x00000008090472a4 */ /* 0x020fcc000f8e02ff */
[----:B--2---:R-:W-:Y:S02]  /*0110*/  IMAD R27, R27, UR4, RZ ;  /* 0x000000041b1b7c24 */ /* 0x004fe4000f8e02ff */
[----:B---3--:R-:W-:Y:S01]  /*0120*/  IMAD R3, R4, UR6, R5 ;  /* 0x0000000604037c24 */ /* 0x008fe2000f8e0205 */
[----:B------:R-:W0:Y:S03]  /*0130*/  LDCU.64 UR6, c[0x0][0x358] ;  /* 0x00006b00ff0677ac */ /* 0x000e260008000a00 */
[----:B------:R-:W-:Y:S02]  /*0140*/  IMAD R0, R3, UR9, R0 ;  /* 0x0000000903007c24 */ /* 0x000fe4000f8e0200 */
[----:B-1----:R-:W-:-:S04]  /*0150*/  IMAD R25, R25, UR5, R2 ;  /* 0x0000000519197c24 */ /* 0x002fc8000f8e0202 */
[----:B------:R-:W-:-:S04]  /*0160*/  IMAD R25, R0, UR8, R25 ;  /* 0x0000000800197c24 */ /* 0x000fc8000f8e0219 */
[----:B----4-:R-:W-:Y:S01]  /*0170*/  IMAD.WIDE.U32 R8, R25, 0x8, R6 ;  /* 0x0000000819087825 */ /* 0x010fe200078e0006 */
[----:B------:R-:W-:-:S05]  /*0180*/  LEA R2, R27, R25, 0x2 ;  /* 0x000000191b027211 */ /* 0x000fca00078e10ff */
[----:B------:R-:W-:Y:S01]  /*0190*/  IMAD.WIDE.U32 R22, R2, 0x8, R22 ;  /* 0x0000000802167825 */ /* 0x000fe200078e0016 */
[----:B0-----:R-:W2:Y:S04]  /*01a0*/  LDG.E.64 R8, desc[UR6][R8.64] ;  /* 0x0000000608087981 */ /* 0x001ea8000c1e1b00 */
[----:B------:R-:W2:Y:S01]  /*01b0*/  LDG.E.64 R4, desc[UR6][R22.64] ;  /* 0x0000000616047981 */ /* 0x000ea2000c1e1b00 */
[----:B------:R-:W-:Y:S02]  /*01c0*/  IMAD R0, R27, -0x3, R2 ;  /* 0xfffffffd1b007824 */ /* 0x000fe400078e0202 */
[----:B------:R-:W-:-:S04]  /*01d0*/  IMAD.WIDE.U32 R12, R25, 0x8, R18 ;  /* 0x00000008190c7825 */ /* 0x000fc800078e0012 */
[----:B------:R-:W-:Y:S01]  /*01e0*/  IMAD.WIDE.U32 R16, R0, 0x8, R6 ;  /* 0x0000000800107825 */ /* 0x000fe200078e0006 */
[----:B--2---:R-:W-:Y:S01]  /*01f0*/  DMUL R10, R4, -R8 ;  /* 0x80000008040a7228 */ /* 0x004fe20000000000 */
[----:B------:R-:W0:Y:S06]  /*0200*/  LDC.64 R4, c[0x0][0x388] ;  /* 0x0000e200ff047b82 */ /* 0x000e2c0000000a00 */
[----:B------:R-:W-:Y:S04]  /*0210*/  STG.E.64 desc[UR6][R12.64], R10 ;  /* 0x0000000a0c007986 */ /* 0x000fe8000c101b06 */
[----:B------:R-:W2:Y:S04]  /*0220*/  LDG.E.64 R16, desc[UR6][R16.64] ;  /* 0x0000000610107981 */ /* 0x000ea8000c1e1b00 */
[----:B------:R-:W2:Y:S01]  /*0230*/  LDG.E.64 R14, desc[UR6][R22.64] ;  /* 0x00000006160e7981 */ /* 0x000ea2000c1e1b00 */
[----:B------:R-:W-:-:S05]  /*0240*/  IADD3 R3, PT, PT, R27, R0, RZ ;  /* 0x000000001b037210 */ /* 0x000fca0007ffe0ff */
[----:B------:R-:W-:-:S04]  /*0250*/  IMAD.WIDE.U32 R6, R3, 0x8, R6 ;  /* 0x0000000803067825 */ /* 0x000fc800078e0006 */
[----:B0-----:R-:W-:Y:S01]  /*0260*/  IMAD.WIDE.U32 R8, R25, 0x8, R4 ;  /* 0x0000000819087825 */ /* 0x001fe200078e0004 */
[----:B--2---:R-:W-:Y:S01]  /*0270*/  DMUL R28, R14, -R16 ;  /* 0x800000100e1c7228 */ /* 0x004fe20000000000 */
[----:B------:R-:W0:Y:S06]  /*0280*/  LDC.64 R14, c[0x0][0x3a8] ;  /* 0x0000ea00ff0e7b82 */ /* 0x000e2c0000000a00 */
[----:B------:R1:W-:Y:S04]  /*0290*/  STG.E.64 desc[UR6][R8.64], R28 ;  /* 0x0000001c08007986 */ /* 0x0003e8000c101b06 */
[----:B------:R-:W2:Y:S04]  /*02a0*/  LDG.E.64 R20, desc[UR6][R22.64] ;  /* 0x0000000616147981 */ /* 0x000ea8000c1e1b00 */
[----:B------:R3:W2:Y:S01]  /*02b0*/  LDG.E.64 R16, desc[UR6][R6.64] ;  /* 0x0000000606107981 */ /* 0x0006a2000c1e1b00 */
[----:B------:R-:W-:Y:S01]  /*02c0*/  IADD3 R26, PT, PT, R27, R3, RZ ;  /* 0x000000031b1a7210 */ /* 0x000fe20007ffe0ff */
[----:B-1----:R-:W1:Y:S01]  /*02d0*/  LDC.64 R8, c[0x0][0x3b8] ;  /* 0x0000ee00ff087b82 */ /* 0x002e620000000a00 */
[----:B0-----:R-:W-:-:S07]  /*02e0*/  IMAD.WIDE.U32 R10, R0, 0x8, R14 ;  /* 0x00000008000a7825 */ /* 0x001fce00078e000e */
[----:B---3--:R-:W0:Y:S02]  /*02f0*/  LDC.64 R6, c[0x0][0x390] ;  /* 0x0000e400ff067b82 */ /* 0x008e240000000a00 */
[----:B0-----:R-:W-:-:S04]  /*0300*/  IMAD.WIDE.U32 R12, R25, 0x8, R6 ;  /* 0x00000008190c7825 */ /* 0x001fc800078e0006 */
[----:B-1----:R-:W-:Y:S01]  /*0310*/  IMAD.WIDE.U32 R28, R25, 0x8, R8 ;  /* 0x00000008191c7825 */ /* 0x002fe200078e0008 */
[----:B--2---:R-:W-:-:S03]  /*0320*/  DMUL R20, R20, -R16 ;  /* 0x8000001014147228 */ /* 0x004fc60000000000 */
[----:B------:R-:W-:-:S04]  /*0330*/  IMAD.WIDE.U32 R16, R26, 0x8, R8 ;  /* 0x000000081a107825 */ /* 0x000fc800078e0008 */
[----:B------:R0:W-:Y:S04]  /*0340*/  STG.E.64 desc[UR6][R12.64], R20 ;  /* 0x000000140c007986 */ /* 0x0001e8000c101b06 */
[----:B------:R-:W2:Y:S04]  /*0350*/  LDG.E.64 R16, desc[UR6][R16.64] ;  /* 0x0000000610107981 */ /* 0x000ea8000c1e1b00 */
[----:B------:R-:W3:Y:S04]  /*0360*/  LDG.E.64 R28, desc[UR6][R28.64] ;  /* 0x000000061c1c7981 */ /* 0x000ee8000c1e1b00 */
[----:B0-----:R-:W2:Y:S01]  /*0370*/  LDG.E.64 R20, desc[UR6][R10.64] ;  /* 0x000000060a147981 */ /* 0x001ea2000c1e1b00 */
[----:B------:R-:W-:-:S05]  /*0380*/  IMAD.WIDE.U32 R12, R25, 0x8, R14 ;  /* 0x00000008190c7825 */ /* 0x000fca00078e000e */
[----:B------:R-:W3:Y:S01]  /*0390*/  LDG.E.64 R22, desc[UR6][R12.64] ;  /* 0x000000060c167981 */ /* 0x000ee2000c1e1b00 */
[----:B------:R-:W-:Y:S02]  /*03a0*/  IMAD R26, R27, 0x3, R26 ;  /* 0x000000031b1a7824 */ /* 0x000fe400078e021a */
[----:B------:R-:W-:Y:S01]  /*03b0*/  IMAD.WIDE.U32 R14, R3, 0x8, R14 ;  /* 0x00000008030e7825 */ /* 0x000fe200078e000e */
[----:B--2---:R-:W-:-:S03]  /*03c0*/  DMUL R16, R16, R20 ;  /* 0x0000001410107228 */ /* 0x004fc60000000000 */
[----:B------:R-:W-:-:S05]  /*03d0*/  IMAD.WIDE.U32 R20, R26, 0x8, R8 ;  /* 0x000000081a147825 */ /* 0x000fca00078e0008 */
[----:B---3--:R-:W-:Y:S01]  /*03e0*/  DFMA R22, R28, R22, R16 ;  /* 0x000000161c16722b */ /* 0x008fe20000000010 */
[----:B------:R-:W2:Y:S04]  /*03f0*/  LDG.E.64 R20, desc[UR6][R20.64] ;  /* 0x0000000614147981 */ /* 0x000ea8000c1e1b00 */
[----:B------:R-:W2:Y:S03]  /*0400*/  LDG.E.64 R16, desc[UR6][R14.64] ;  /* 0x000000060e107981 */ /* 0x000ea6000c1e1b00 */
[----:B--2---:R-:W-:Y:S01]  /*0410*/  DFMA R22, R20, R16, R22 ;  /* 0x000000101416722b */ /* 0x004fe20000000016 */
[----:B------:R-:W0:Y:S02]  /*0420*/  LDC.64 R16, c[0x0][0x3b0] ;  /* 0x0000ec00ff107b82 */ /* 0x000e240000000a00 */
[----:B0-----:R-:W-:-:S05]  /*0430*/  IMAD.WIDE.U32 R16, R25, 0x8, R16 ;  /* 0x0000000819107825 */ /* 0x001fca00078e0010 */
[----:B------:R-:W2:Y:S01]  /*0440*/  LDG.E.64 R24, desc[UR6][R16.64] ;  /* 0x0000000610187981 */ /* 0x000ea2000c1e1b00 */
[----:B------:R-:W-:Y:S01]  /*0450*/  IMAD.WIDE.U32 R28, R0, 0x8, R18 ;  /* 0x00000008001c7825 */ /* 0x000fe200078e0012 */
[----:B--2---:R-:W-:-:S03]  /*0460*/  DMUL R22, R24, R22 ;  /* 0x0000001618167228 */ /* 0x004fc60000000000 */
[----:B------:R-:W-:-:S04]  /*0470*/  IMAD.WIDE.U32 R24, R2, 0x8, R8 ;  /* 0x0000000802187825 */ /* 0x000fc800078e0008 */
[----:B------:R0:W-:Y:S04]  /*0480*/  STG.E.64 desc[UR6][R28.64], R22 ;  /* 0x000000161c007986 */ /* 0x0001e8000c101b06 */
[----:B------:R-:W2:Y:S04]  /*0490*/  LDG.E.64 R24, desc[UR6][R24.64] ;  /* 0x0000000618187981 */ /* 0x000ea8000c1e1b00 */
[----:B------:R-:W2:Y:S04]  /*04a0*/  LDG.E.64 R20, desc[UR6][R10.64] ;  /* 0x000000060a147981 */ /* 0x000ea8000c1e1b00 */
[----:B------:R-:W3:Y:S01]  /*04b0*/  LDG.E.64 R18, desc[UR6][R12.64] ;  /* 0x000000060c127981 */ /* 0x000ee2000c1e1b00 */
[----:B0-----:R-:W-:-:S05]  /*04c0*/  IMAD.WIDE.U32 R28, R0, 0x8, R8 ;  /* 0x00000008001c7825 */ /* 0x001fca00078e0008 */
[----:B------:R-:W3:Y:S01]  /*04d0*/  LDG.E.64 R22, desc[UR6][R28.64] ;  /* 0x000000061c167981 */ /* 0x000ee2000c1e1b00 */
[C---:B------:R-:W-:Y:S01]  /*04e0*/  IADD3 R26, PT, PT, R27.reuse, R26, RZ ;  /* 0x0000001a1b1a7210 */ /* 0x040fe20007ffe0ff */
[----:B--2---:R-:W-:Y:S02]  /*04f0*/  DMUL R20, R24, R20 ;  /* 0x0000001418147228 */ /* 0x004fe40000000000 */
[----:B------:R-:W2:Y:S06]  /*0500*/  LDG.E.64 R24, desc[UR6][R16.64] ;  /* 0x0000000610187981 */ /* 0x000eac000c1e1b00 */
[----:B---3--:R-:W-:Y:S01]  /*0510*/  DFMA R18, R22, R18, R20 ;  /* 0x000000121612722b */ /* 0x008fe20000000014 */
[----:B------:R-:W-:Y:S01]  /*0520*/  IMAD.WIDE.U32 R20, R26, 0x8, R8 ;  /* 0x000000081a147825 */ /* 0x000fe200078e0008 */
[----:B------:R-:W3:Y:S05]  /*0530*/  LDG.E.64 R22, desc[UR6][R14.64] ;  /* 0x000000060e167981 */ /* 0x000eea000c1e1b00 */
[----:B------:R-:W3:Y:S01]  /*0540*/  LDG.E.64 R20, desc[UR6][R20.64] ;  /* 0x0000000614147981 */ /* 0x000ee2000c1e1b00 */
[----:B------:R-:W-:Y:S01]  /*0550*/  IADD3 R2, PT, PT, R27, R2, RZ ;  /* 0x000000021b027210 */ /* 0x000fe20007ffe0ff */
[----:B---3--:R-:W-:Y:S01]  /*0560*/  DFMA R18, R20, R22, R18 ;  /* 0x000000161412722b */ /* 0x008fe20000000012 */
[----:B------:R-:W-:-:S04]  /*0570*/  IMAD.WIDE.U32 R22, R0, 0x8, R4 ;  /* 0x0000000800167825 */ /* 0x000fc800078e0004 */
[----:B------:R-:W-:-:S03]  /*0580*/  IMAD.WIDE.U32 R4, R2, 0x8, R8 ;  /* 0x0000000802047825 */ /* 0x000fc600078e0008 */
[----:B--2---:R-:W-:Y:S01]  /*0590*/  DMUL R18, R24, R18 ;  /* 0x0000001218127228 */ /* 0x004fe20000000000 */
[----:B------:R-:W-:-:S06]  /*05a0*/  IMAD.WIDE.U32 R2, R3, 0x8, R8 ;  /* 0x0000000803027825 */ /* 0x000fcc00078e0008 */
[----:B------:R-:W-:Y:S04]  /*05b0*/  STG.E.64 desc[UR6][R22.64], R18 ;  /* 0x0000001216007986 */ /* 0x000fe8000c101b06 */
[----:B------:R-:W2:Y:S04]  /*05c0*/  LDG.E.64 R10, desc[UR6][R10.64] ;  /* 0x000000060a0a7981 */ /* 0x000ea8000c1e1b00 */
[----:B------:R-:W2:Y:S01]  /*05d0*/  LDG.E.64 R4, desc[UR6][R4.64] ;  /* 0x0000000604047981 */ /* 0x000ea2000c1e1b00 */
[----:B------:R-:W-:-:S03]  /*05e0*/  IADD3 R21, PT, PT, R27, R26, RZ ;  /* 0x0000001a1b157210 */ /* 0x000fc60007ffe0ff */
[----:B------:R-:W3:Y:S02]  /*05f0*/  LDG.E.64 R12, desc[UR6][R12.64] ;  /* 0x000000060c0c7981 */ /* 0x000ee4000c1e1b00 */
[----:B------:R-:W-:Y:S02]  /*0600*/  IMAD.WIDE.U32 R20, R21, 0x8, R8 ;  /* 0x0000000815147825 */ /* 0x000fe400078e0008 */
[----:B------:R-:W3:Y:S04]  /*0610*/  LDG.E.64 R2, desc[UR6][R2.64] ;  /* 0x0000000602027981 */ /* 0x000ee8000c1e1b00 */
[----:B------:R-:W4:Y:S04]  /*0620*/  LDG.E.64 R14, desc[UR6][R14.64] ;  /* 0x000000060e0e7981 */ /* 0x000f28000c1e1b00 */
[----:B------:R-:W4:Y:S04]  /*0630*/  LDG.E.64 R20, desc[UR6][R20.64] ;  /* 0x0000000614147981 */ /* 0x000f28000c1e1b00 */
[----:B------:R-:W5:Y:S01]  /*0640*/  LDG.E.64 R16, desc[UR6][R16.64] ;  /* 0x0000000610107981 */ /* 0x000f62000c1e1b00 */
[----:B------:R-:W-:Y:S01]  /*0650*/  IMAD.WIDE.U32 R6, R0, 0x8, R6 ;  /* 0x0000000800067825 */ /* 0x000fe200078e0006 */
[----:B--2---:R-:W-:-:S08]  /*0660*/  DMUL R8, R4, R10 ;  /* 0x0000000a04087228 */ /* 0x004fd00000000000 */
[----:B---3--:R-:W-:-:S08]  /*0670*/  DFMA R8, R2, R12, R8 ;  /* 0x0000000c0208722b */ /* 0x008fd00000000008 */
[----:B----4-:R-:W-:-:S08]  /*0680*/  DFMA R8, R20, R14, R8 ;  /* 0x0000000e1408722b */ /* 0x010fd00000000008 */
[----:B-----5:R-:W-:-:S07]  /*0690*/  DMUL R8, R16, R8 ;  /* 0x0000000810087228 */ /* 0x020fce0000000000 */
[----:B------:R-:W-:Y:S01]  /*06a0*/  STG.E.64 desc[UR6][R6.64], R8 ;  /* 0x0000000806007986 */ /* 0x000fe2000c101b06 */
[----:B------:R-:W-:Y:S05]  /*06b0*/  EXIT ;  /* 0x000000000000794d */ /* 0x000fea0003800000 */
.L_x_0:
[----:B------:R-:W-:-:S00]  /*06c0*/  BRA `(.L_x_0) ;  /* 0xfffffffc00fc7947 */ /* 0x000fc0000383ffff */
[----:B------:R-:W-:-:S00]  /*06d0*/  NOP ;  /* 0x0000000000007918 */ /* 0x000fc00000000000 */
        /* <DEDUP_REMOVED lines=10> */
.L_x_5:


//--------------------- .text._Z19flux_momentumZ_CUDAPdS_S_S_S_S_S_S_S_S_S_jjjdd --------------------------
	.section	.text._Z19flux_momentumZ_CUDAPdS_S_S_S_S_S_S_S_S_S_jjjdd,"ax",@progbits
	.align	128
        .global         _Z19flux_momentumZ_CUDAPdS_S_S_S_S_S_S_S_S_S_jjjdd
        .type           _Z19flux_momentumZ_CUDAPdS_S_S_S_S_S_S_S_S_S_jjjdd,@function
        .size           _Z19flux_momentumZ_CUDAPdS_S_S_S_S_S_S_S_S_S_jjjdd,(.L_x_6 - _Z19flux_momentumZ_CUDAPdS_S_S_S_S_S_S_S_S_S_jjjdd)
        .other          _Z19flux_momentumZ_CUDAPdS_S_S_S_S_S_S_S_S_S_jjjdd,@"STO_CUDA_ENTRY STV_DEFAULT"
_Z19flux_momentumZ_CUDAPdS_S_S_S_S_S_S_S_S_S_jjjdd:
.text._Z19flux_momentumZ_CUDAPdS_S_S_S_S_S_S_S_S_S_jjjdd:
        /* <DEDUP_REMOVED lines=14> */
[----:B------:R-:W4:Y:S08]  /*00e0*/  LDC.64 R30, c[0x0][0x388] ;  /* 0x0000e200ff1e7b82 */ /* 0x000f300000000a00 */
[----:B------:R-:W4:Y:S01]  /*00f0*/  LDC.64 R22, c[0x0][0x3a8] ;  /* 0x0000ea00ff167b82 */ /* 0x000f220000000a00 */
[----:B0-----:R-:W-:-:S07]  /*0100*/  IMAD R0, R0, UR5, R3 ;  /* 0x0000000500007c24 */ /* 0x001fce000f8e0203 */
[----:B------:R-:W0:Y:S01]  /*0110*/  LDC.64 R26, c[0x0][0x3d0] ;  /* 0x0000f400ff1a7b82 */ /* 0x000e220000000a00 */
[----:B---3--:R-:W-:Y:S01]  /*0120*/  IMAD R3, R4, UR6, R7 ;  /* 0x0000000604037c24 */ /* 0x008fe2000f8e0207 */
[----:B------:R-:W3:Y:S03]  /*0130*/  LDCU.64 UR6, c[0x0][0x358] ;  /* 0x00006b00ff0677ac */ /* 0x000ee60008000a00 */
[----:B-----5:R-:W-:-:S03]  /*0140*/  IMAD R0, R3, UR9, R0 ;  /* 0x0000000903007c24 */ /* 0x020fc6000f8e0200 */
[----:B------:R-:W5:Y:S01]  /*0150*/  LDC.64 R6, c[0x0][0x3a0] ;  /* 0x0000e800ff067b82 */ /* 0x000f620000000a00 */
[----:B-1----:R-:W-:Y:S01]  /*0160*/  IMAD R5, R5, UR4, R2 ;  /* 0x0000000405057c24 */ /* 0x002fe2000f8e0202 */
[----:B------:R-:W-:-:S03]  /*0170*/  UIMAD UR4, UR9, UR8, URZ ;  /* 0x00000008090472a4 */ /* 0x000fc6000f8e02ff */
[----:B------:R-:W-:-:S03]  /*0180*/  IMAD R4, R0, UR8, R5 ;  /* 0x0000000800047c24 */ /* 0x000fc6000f8e0205 */
[----:B------:R-:W1:Y:S01]  /*0190*/  LDC.64 R44, c[0x0][0x3b8] ;  /* 0x0000ee00ff2c7b82 */ /* 0x000e620000000a00 */
[----:B--2---:R-:W-:-:S05]  /*01a0*/  IMAD R3, R8, UR4, RZ ;  /* 0x0000000408037c24 */ /* 0x004fca000f8e02ff */
[C---:B------:R-:W-:Y:S01]  /*01b0*/  IADD3 R0, PT, PT, R4.reuse, R3, RZ ;  /* 0x0000000304007210 */ /* 0x040fe20007ffe0ff */
[----:B----4-:R-:W-:Y:S01]  /*01c0*/  IMAD.WIDE.U32 R14, R4, 0x8, R24 ;  /* 0x00000008040e7825 */ /* 0x010fe200078e0018 */
[----:B------:R-:W2:Y:S02]  /*01d0*/  LDCU.64 UR4, c[0x0][0x3f0] ;  /* 0x00007e00ff0477ac */ /* 0x000ea40008000a00 */
[----:B------:R-:W-:-:S05]  /*01e0*/  IADD3 R33, PT, PT, R3, R0, RZ ;  /* 0x0000000003217210 */ /* 0x000fca0007ffe0ff */
[----:B------:R-:W-:-:S04]  /*01f0*/  IMAD.WIDE.U32 R10, R33, 0x8, R10 ;  /* 0x00000008210a7825 */ /* 0x000fc800078e000a */
[--C-:B-----5:R-:W-:Y:S01]  /*0200*/  IMAD.WIDE.U32 R8, R0, 0x8, R6.reuse ;  /* 0x0000000800087825 */ /* 0x120fe200078e0006 */
[----:B---3--:R-:W3:Y:S05]  /*0210*/  LDG.E.64 R12, desc[UR6][R10.64] ;  /* 0x000000060a0c7981 */ /* 0x008eea000c1e1b00 */
[----:B------:R-:W3:Y:S01]  /*0220*/  LDG.E.64 R8, desc[UR6][R8.64] ;  /* 0x0000000608087981 */ /* 0x000ee2000c1e1b00 */
[----:B------:R-:W-:Y:S01]  /*0230*/  IMAD.WIDE.U32 R16, R33, 0x8, R6 ;  /* 0x0000000821107825 */ /* 0x000fe200078e0006 */
[----:B---3--:R-:W-:-:S07]  /*0240*/  DMUL R12, R8, -R12 ;  /* 0x8000000c080c7228 */ /* 0x008fce0000000000 */
[----:B------:R3:W-:Y:S04]  /*0250*/  STG.E.64 desc[UR6][R14.64], R12 ;  /* 0x0000000c0e007986 */ /* 0x0007e8000c101b06 */
[----:B------:R-:W4:Y:S04]  /*0260*/  LDG.E.64 R16, desc[UR6][R16.64] ;  /* 0x0000000610107981 */ /* 0x000f28000c1e1b00 */
[----:B------:R-:W4:Y:S01]  /*0270*/  LDG.E.64 R18, desc[UR6][R10.64] ;  /* 0x000000060a127981 */ /* 0x000f22000c1e1b00 */
[----:B------:R-:W-:Y:S01]  /*0280*/  IADD3 R2, PT, PT, R3, R33, RZ ;  /* 0x0000002103027210 */ /* 0x000fe20007ffe0ff */
[----:B------:R-:W-:-:S04]  /*0290*/  IMAD.WIDE.U32 R8, R4, 0x8, R30 ;  /* 0x0000000804087825 */ /* 0x000fc800078e001e */
[----:B------:R-:W-:Y:S01]  /*02a0*/  IMAD.WIDE.U32 R20, R2, 0x8, R6 ;  /* 0x0000000802147825 */ /* 0x000fe200078e0006 */
[----:B---3--:R-:W3:Y:S03]  /*02b0*/  LDC.64 R12, c[0x0][0x3c8] ;  /* 0x0000f200ff0c7b82 */ /* 0x008ee60000000a00 */
[----:B------:R-:W-:-:S05]  /*02c0*/  IMAD.WIDE.U32 R22, R4, 0x8, R22 ;  /* 0x0000000804167825 */ /* 0x000fca00078e0016 */
[----:B------:R-:W5:Y:S01]  /*02d0*/  LDC.64 R6, c[0x0][0x390] ;  /* 0x0000e400ff067b82 */ /* 0x000f620000000a00 */
[----:B----4-:R-:W-:Y:S01]  /*02e0*/  DMUL R18, R16, -R18 ;  /* 0x8000001210127228 */ /* 0x010fe20000000000 */
[----:B0-----:R-:W-:-:S06]  /*02f0*/  IMAD.WIDE.U32 R16, R33, 0x8, R26 ;  /* 0x0000000821107825 */ /* 0x001fcc00078e001a */
[----:B------:R5:W-:Y:S04]  /*0300*/  STG.E.64 desc[UR6][R8.64], R18 ;  /* 0x0000001208007986 */ /* 0x000be8000c101b06 */
[----:B------:R0:W4:Y:S04]  /*0310*/  LDG.E.64 R14, desc[UR6][R10.64] ;  /* 0x000000060a0e7981 */ /* 0x000128000c1e1b00 */
[----:B------:R-:W4:Y:S04]  /*0320*/  LDG.E.64 R20, desc[UR6][R20.64] ;  /* 0x0000000614147981 */ /* 0x000f28000c1e1b00 */
[----:B------:R-:W4:Y:S01]  /*0330*/  LDG.E.64 R22, desc[UR6][R22.64] ;  /* 0x0000000616167981 */ /* 0x000f22000c1e1b00 */
[----:B------:R-:W-:Y:S01]  /*0340*/  LEA R5, R3, R2, 0x1 ;  /* 0x0000000203057211 */ /* 0x000fe200078e08ff */
[----:B-----5:R-:W-:Y:S01]  /*0350*/  IMAD.WIDE.U32 R8, R4, 0x8, R6 ;  /* 0x0000000804087825 */ /* 0x020fe200078e0006 */
[----:B0-----:R-:W0:Y:S01]  /*0360*/  LDC.64 R10, c[0x0][0x3b0] ;  /* 0x0000ec00ff0a7b82 */ /* 0x001e220000000a00 */
[----:B------:R-:W2:Y:S02]  /*0370*/  LDG.E.64 R16, desc[UR6][R16.64] ;  /* 0x0000000610107981 */ /* 0x000ea4000c1e1b00 */
[----:B-1----:R-:W-:Y:S01]  /*0380*/  IMAD.WIDE.U32 R26, R5, 0x8, R44 ;  /* 0x00000008051a7825 */ /* 0x002fe200078e002c */
[----:B----4-:R-:W-:-:S03]  /*0390*/  DFMA R14, -R20, R14, -R22 ;  /* 0x0000000e140e722b */ /* 0x010fc60000000916 */
[----:B---3--:R-:W-:-:S05]  /*03a0*/  IMAD.WIDE.U32 R22, R2, 0x8, R12 ;  /* 0x0000000802167825 */ /* 0x008fca00078e000c */
[----:B--2---:R-:W-:Y:S01]  /*03b0*/  DFMA R14, -R16, UR4, R14 ;  /* 0x00000004100e7c2b */ /* 0x004fe2000800010e */
[----:B------:R-:W-:Y:S01]  /*03c0*/  IMAD.WIDE.U32 R20, R33, 0x8, R44 ;  /* 0x0000000821147825 */ /* 0x000fe200078e002c */
[----:B------:R-:W1:Y:S05]  /*03d0*/  LDCU.64 UR4, c[0x0][0x3e8] ;  /* 0x00007d00ff0477ac */ /* 0x000e6a0008000a00 */
[----:B------:R2:W-:Y:S04]  /*03e0*/  STG.E.64 desc[UR6][R8.64], R14 ;  /* 0x0000000e08007986 */ /* 0x0005e8000c101b06 */
[----:B------:R-:W3:Y:S04]  /*03f0*/  LDG.E.64 R40, desc[UR6][R22.64] ;  /* 0x0000000616287981 */ /* 0x000ee8000c1e1b00 */
[----:B------:R-:W3:Y:S01]  /*0400*/  LDG.E.64 R34, desc[UR6][R26.64] ;  /* 0x000000061a227981 */ /* 0x000ee2000c1e1b00 */
[----:B------:R-:W-:-:S03]  /*0410*/  IMAD.WIDE.U32 R16, R4, 0x8, R12 ;  /* 0x0000000804107825 */ /* 0x000fc600078e000c */
[----:B------:R-:W4:Y:S04]  /*0420*/  LDG.E.64 R38, desc[UR6][R20.64] ;  /* 0x0000000614267981 */ /* 0x000f28000c1e1b00 */
[----:B------:R-:W4:Y:S01]  /*0430*/  LDG.E.64 R36, desc[UR6][R16.64] ;  /* 0x0000000610247981 */ /* 0x000f22000c1e1b00 */
[----:B------:R-:W-:-:S04]  /*0440*/  IMAD.WIDE.U32 R28, R5, 0x8, R12 ;  /* 0x00000008051c7825 */ /* 0x000fc800078e000c */
[----:B0-----:R-:W-:Y:S01]  /*0450*/  IMAD.WIDE.U32 R18, R2, 0x8, R10 ;  /* 0x0000000802127825 */ /* 0x001fe200078e000a */
[----:B--2---:R-:W2:Y:S01]  /*0460*/  LDG.E.64 R14, desc[UR6][R28.64] ;  /* 0x000000061c0e7981 */ /* 0x004ea2000c1e1b00 */
[----:B------:R-:W-:-:S03]  /*0470*/  IADD3 R5, PT, PT, R3, R5, RZ ;  /* 0x0000000503057210 */ /* 0x000fc60007ffe0ff */
[----:B------:R-:W2:Y:S01]  /*0480*/  LDG.E.64 R8, desc[UR6][R18.64] ;  /* 0x0000000612087981 */ /* 0x000ea2000c1e1b00 */
[----:B------:R-:W-:Y:S01]  /*0490*/  IMAD.WIDE.U32 R32, R33, 0x8, R12 ;  /* 0x0000000821207825 */ /* 0x000fe200078e000c */
[----:B------:R-:W-:-:S03]  /*04a0*/  LEA R51, R3, R5, 0x1 ;  /* 0x0000000503337211 */ /* 0x000fc600078e08ff */
[----:B------:R-:W-:-:S04]  /*04b0*/  IMAD.WIDE.U32 R42, R5, 0x8, R12 ;  /* 0x00000008052a7825 */ /* 0x000fc800078e000c */
[----:B------:R-:W-:Y:S01]  /*04c0*/  IMAD.WIDE.U32 R44, R51, 0x8, R44 ;  /* 0x00000008332c7825 */ /* 0x000fe200078e002c */
[----:B------:R-:W5:Y:S04]  /*04d0*/  LDG.E.64 R46, desc[UR6][R42.64] ;  /* 0x000000062a2e7981 */ /* 0x000f68000c1e1b00 */
[----:B------:R-:W5:Y:S01]  /*04e0*/  LDG.E.64 R48, desc[UR6][R44.64] ;  /* 0x000000062c307981 */ /* 0x000f62000c1e1b00 */
[----:B---3--:R-:W-:Y:S01]  /*04f0*/  DMUL R40, R40, R34 ;  /* 0x0000002228287228 */ /* 0x008fe20000000000 */
[----:B------:R-:W-:-:S07]  /*0500*/  IMAD.WIDE.U32 R34, R4, 0x8, R10 ;  /* 0x0000000804227825 */ /* 0x000fce00078e000a */
[----:B----4-:R-:W-:Y:S01]  /*0510*/  DFMA R36, R36, R38, R40 ;  /* 0x000000262424722b */ /* 0x010fe20000000028 */
[----:B------:R-:W3:Y:S04]  /*0520*/  LDG.E.64 R38, desc[UR6][R32.64] ;  /* 0x0000000620267981 */ /* 0x000ee8000c1e1b00 */
[----:B------:R-:W3:Y:S01]  /*0530*/  LDG.E.64 R40, desc[UR6][R34.64] ;  /* 0x0000000622287981 */ /* 0x000ee2000c1e1b00 */
[----:B--2---:R-:W-:Y:S01]  /*0540*/  DMUL R8, R14, R8 ;  /* 0x000000080e087228 */ /* 0x004fe20000000000 */
[----:B------:R-:W-:Y:S01]  /*0550*/  IMAD.WIDE.U32 R14, R5, 0x8, R10 ;  /* 0x00000008050e7825 */ /* 0x000fe200078e000a */
[----:B-----5:R-:W-:-:S03]  /*0560*/  DFMA R36, R46, R48, R36 ;  /* 0x000000302e24722b */ /* 0x020fc60000000024 */
[----:B------:R-:W-:Y:S01]  /*0570*/  IMAD.WIDE.U32 R48, R51, 0x8, R12 ;  /* 0x0000000833307825 */ /* 0x000fe200078e000c */
[----:B------:R-:W2:Y:S02]  /*0580*/  LDG.E.64 R46, desc[UR6][R14.64] ;  /* 0x000000060e2e7981 */ /* 0x000ea4000c1e1b00 */
[----:B---3--:R-:W-:Y:S02]  /*0590*/  DFMA R38, R38, R40, R8 ;  /* 0x000000282626722b */ /* 0x008fe40000000008 */
[----:B------:R-:W0:Y:S01]  /*05a0*/  LDC.64 R8, c[0x0][0x3c0] ;  /* 0x0000f000ff087b82 */ /* 0x000e220000000a00 */
[----:B------:R-:W2:Y:S01]  /*05b0*/  LDG.E.64 R40, desc[UR6][R48.64] ;  /* 0x0000000630287981 */ /* 0x000ea2000c1e1b00 */
[----:B0-----:R-:W-:-:S05]  /*05c0*/  IMAD.WIDE.U32 R8, R4, 0x8, R8 ;  /* 0x0000000804087825 */ /* 0x001fca00078e0008 */
[----:B------:R-:W3:Y:S01]  /*05d0*/  LDG.E.64 R50, desc[UR6][R8.64] ;  /* 0x0000000608327981 */ /* 0x000ee2000c1e1b00 */
[----:B------:R-:W-:Y:S01]  /*05e0*/  IMAD.WIDE.U32 R24, R0, 0x8, R24 ;  /* 0x0000000800187825 */ /* 0x000fe200078e0018 */
[----:B--2---:R-:W-:Y:S01]  /*05f0*/  DFMA R38, R40, R46, R38 ;  /* 0x0000002e2826722b */ /* 0x004fe20000000026 */
[----:B------:R-:W-:-:S07]  /*0600*/  IADD3 R41, PT, PT, R3, R2, RZ ;  /* 0x0000000203297210 */ /* 0x000fce0007ffe0ff */
[----:B------:R-:W-:-:S08]  /*0610*/  DADD R36, R36, R38 ;  /* 0x0000000024247229 */ /* 0x000fd00000000026 */
[----:B---3--:R-:W-:Y:S01]  /*0620*/  DMUL R50, R50, R36 ;  /* 0x0000002432327228 */ /* 0x008fe20000000000 */
[----:B------:R-:W-:-:S06]  /*0630*/  IMAD.WIDE.U32 R36, R41, 0x8, R10 ;  /* 0x0000000829247825 */ /* 0x000fcc00078e000a */
[----:B------:R0:W-:Y:S04]  /*0640*/  STG.E.64 desc[UR6][R24.64], R50 ;  /* 0x0000003218007986 */ /* 0x0001e8000c101b06 */
[----:B------:R-:W2:Y:S04]  /*0650*/  LDG.E.64 R46, desc[UR6][R28.64] ;  /* 0x000000061c2e7981 */ /* 0x000ea8000c1e1b00 */
[----:B------:R-:W2:Y:S01]  /*0660*/  LDG.E.64 R38, desc[UR6][R36.64] ;  /* 0x0000000624267981 */ /* 0x000ea2000c1e1b00 */
[----:B------:R-:W-:-:S03]  /*0670*/  IADD3 R5, PT, PT, R3, R5, RZ ;  /* 0x0000000503057210 */ /* 0x000fc60007ffe0ff */
[----:B------:R-:W3:Y:S01]  /*0680*/  LDG.E.64 R2, desc[UR6][R32.64] ;  /* 0x0000000620027981 */ /* 0x000ee2000c1e1b00 */
[----:B0-----:R-:W-:-:S03]  /*0690*/  IMAD.WIDE.U32 R24, R0, 0x8, R10 ;  /* 0x0000000800187825 */ /* 0x001fc600078e000a */
[----:B------:R-:W4:Y:S01]  /*06a0*/  LDG.E.64 R52, desc[UR6][R48.64] ;  /* 0x0000000630347981 */ /* 0x000f22000c1e1b00 */
[----:B------:R-:W-:-:S05]  /*06b0*/  IMAD.WIDE.U32 R10, R5, 0x8, R10 ;  /* 0x00000008050a7825 */ /* 0x000fca00078e000a */
[----:B------:R-:W4:Y:S01]  /*06c0*/  LDG.E.64 R50, desc[UR6][R10.64] ;  /* 0x000000060a327981 */ /* 0x000f22000c1e1b00 */
[----:B--2---:R-:W-:-:S03]  /*06d0*/  DMUL R46, R46, R38 ;  /* 0x000000262e2e7228 */ /* 0x004fc60000000000 */
[----:B------:R-:W3:Y:S01]  /*06e0*/  LDG.E.64 R38, desc[UR6][R24.64] ;  /* 0x0000000618267981 */ /* 0x000ee2000c1e1b00 */
[----:B------:R-:W-:-:S04]  /*06f0*/  IMAD.WIDE.U32 R4, R5, 0x8, R12 ;  /* 0x0000000805047825 */ /* 0x000fc800078e000c */
[----:B---3--:R-:W-:Y:S01]  /*0700*/  DFMA R38, R2, R38, R46 ;  /* 0x000000260226722b */ /* 0x008fe2000000002e */
[--C-:B------:R-:W-:Y:S02]  /*0710*/  IMAD.WIDE.U32 R2, R41, 0x8, R12.reuse ;  /* 0x0000000829027825 */ /* 0x100fe400078e000c */
[----:B------:R-:W2:Y:S05]  /*0720*/  LDG.E.64 R40, desc[UR6][R26.64] ;  /* 0x000000061a287981 */ /* 0x000eaa000c1e1b00 */
[----:B----4-:R-:W-:Y:S01]  /*0730*/  DFMA R38, R52, R50, R38 ;  /* 0x000000323426722b */ /* 0x010fe20000000026 */
[----:B------:R-:W-:Y:S01]  /*0740*/  IMAD.WIDE.U32 R52, R0, 0x8, R12 ;  /* 0x0000000800347825 */ /* 0x000fe200078e000c */
[----:B------:R-:W3:Y:S04]  /*0750*/  LDG.E.64 R50, desc[UR6][R20.64] ;  /* 0x0000000614327981 */ /* 0x000ee8000c1e1b00 */
[----:B------:R-:W2:Y:S04]  /*0760*/  LDG.E.64 R12, desc[UR6][R2.64] ;  /* 0x00000006020c7981 */ /* 0x000ea8000c1e1b00 */
[----:B------:R-:W3:Y:S01]  /*0770*/  LDG.E.64 R46, desc[UR6][R52.64] ;  /* 0x00000006342e7981 */ /* 0x000ee2000c1e1b00 */
[----:B--2---:R-:W-:-:S03]  /*0780*/  DMUL R12, R12, R40 ;  /* 0x000000280c0c7228 */ /* 0x004fc60000000000 */
[----:B------:R-:W2:Y:S05]  /*0790*/  LDG.E.64 R40, desc[UR6][R4.64] ;  /* 0x0000000604287981 */ /* 0x000eaa000c1e1b00 */
[----:B---3--:R-:W-:Y:S01]  /*07a0*/  DFMA R12, R46, R50, R12 ;  /* 0x000000322e0c722b */ /* 0x008fe2000000000c */
[----:B------:R-:W2:Y:S07]  /*07b0*/  LDG.E.64 R46, desc[UR6][R44.64] ;  /* 0x000000062c2e7981 */ /* 0x000eae000c1e1b00 */
[----:B--2---:R-:W-:Y:S01]  /*07c0*/  DFMA R12, R40, R46, R12 ;  /* 0x0000002e280c722b */ /* 0x004fe2000000000c */
[----:B------:R-:W2:Y:S07]  /*07d0*/  LDG.E.64 R40, desc[UR6][R8.64] ;  /* 0x0000000608287981 */ /* 0x000eae000c1e1b00 */
[----:B------:R-:W-:Y:S01]  /*07e0*/  DADD R12, R38, R12 ;  /* 0x00000000260c7229 */ /* 0x000fe2000000000c */
[----:B------:R-:W-:-:S07]  /*07f0*/  IMAD.WIDE.U32 R30, R0, 0x8, R30 ;  /* 0x00000008001e7825 */ /* 0x000fce00078e001e */
[----:B--2---:R-:W-:-:S07]  /*0800*/  DMUL R12, R40, R12 ;  /* 0x0000000c280c7228 */ /* 0x004fce0000000000 */
[----:B------:R-:W-:Y:S04]  /*0810*/  STG.E.64 desc[UR6][R30.64], R12 ;  /* 0x0000000c1e007986 */ /* 0x000fe8000c101b06 */
[----:B------:R-:W2:Y:S04]  /*0820*/  LDG.E.64 R28, desc[UR6][R28.64] ;  /* 0x000000061c1c7981 */ /* 0x000ea8000c1e1b00 */
[----:B------:R-:W2:Y:S04]  /*0830*/  LDG.E.64 R26, desc[UR6][R26.64] ;  /* 0x000000061a1a7981 */ /* 0x000ea8000c1e1b00 */
[----:B------:R-:W3:Y:S04]  /*0840*/  LDG.E.64 R2, desc[UR6][R2.64] ;  /* 0x0000000602027981 */ /* 0x000ee8000c1e1b00 */
[----:B------:R-:W3:Y:S04]  /*0850*/  LDG.E.64 R36, desc[UR6][R36.64] ;  /* 0x0000000624247981 */ /* 0x000ee8000c1e1b00 */
[----:B------:R-:W4:Y:S04]  /*0860*/  LDG.E.64 R32, desc[UR6][R32.64] ;  /* 0x0000000620207981 */ /* 0x000f28000c1e1b00 */
[----:B------:R-:W4:Y:S04]  /*0870*/  LDG.E.64 R20, desc[UR6][R20.64] ;  /* 0x0000000614147981 */ /* 0x000f28000c1e1b00 */
[----:B------:R-:W5:Y:S04]  /*0880*/  LDG.E.64 R22, desc[UR6][R22.64] ;  /* 0x0000000616167981 */ /* 0x000f68000c1e1b00 */
        /* <DEDUP_REMOVED lines=11> */
[----:B------:R-:W1:Y:S01]  /*0940*/  LDG.E.64 R8, desc[UR6][R8.64] ;  /* 0x0000000608087981 */ /* 0x000e62000c1e1b00 */
[----:B------:R-:W-:Y:S01]  /*0950*/  IMAD.WIDE.U32 R6, R0, 0x8, R6 ;  /* 0x0000000800067825 */ /* 0x000fe200078e0006 */
[----:B--2---:R-:W-:-:S02]  /*0960*/  DMUL R26, R28, R26 ;  /* 0x0000001a1c1a7228 */ /* 0x004fc40000000000 */
[----:B---3--:R-:W-:-:S06]  /*0970*/  DMUL R2, R2, R36 ;  /* 0x0000002402027228 */ /* 0x008fcc0000000000 */
[----:B----4-:R-:W-:Y:S02]  /*0980*/  DFMA R20, R32, R20, R26 ;  /* 0x000000142014722b */ /* 0x010fe4000000001a */
[----:B-----5:R-:W-:Y:S02]  /*0990*/  DMUL R18, R22, R18 ;  /* 0x0000001216127228 */ /* 0x020fe40000000000 */
[----:B------:R-:W-:-:S04]  /*09a0*/  DFMA R2, R52, R24, R2 ;  /* 0x000000183402722b */ /* 0x000fc80000000002 */
[----:B------:R-:W-:Y:S02]  /*09b0*/  DFMA R20, R48, R44, R20 ;  /* 0x0000002c3014722b */ /* 0x000fe40000000014 */
[----:B------:R-:W-:-:S06]  /*09c0*/  DFMA R16, R16, R34, R18 ;  /* 0x000000221010722b */ /* 0x000fcc0000000012 */
[----:B------:R-:W-:Y:S02]  /*09d0*/  DADD R20, R20, R20 ;  /* 0x0000000014147229 */ /* 0x000fe40000000014 */
[----:B------:R-:W-:Y:S02]  /*09e0*/  DFMA R2, R4, R10, R2 ;  /* 0x0000000a0402722b */ /* 0x000fe40000000002 */
[----:B------:R-:W-:-:S06]  /*09f0*/  DFMA R14, R42, R14, R16 ;  /* 0x0000000e2a0e722b */ /* 0x000fcc0000000010 */
[----:B------:R-:W-:Y:S02]  /*0a00*/  DADD R2, -R2, R20 ;  /* 0x0000000002027229 */ /* 0x000fe40000000114 */
[----:B-1----:R-:W-:-:S06]  /*0a10*/  DMUL R8, R8, UR4 ;  /* 0x0000000408087c28 */ /* 0x002fcc0008000000 */
[----:B------:R-:W-:-:S08]  /*0a20*/  DADD R2, -R14, R2 ;  /* 0x000000000e027229 */ /* 0x000fd00000000102 */
[----:B------:R-:W-:-:S07]  /*0a30*/  DMUL R2, R8, R2 ;  /* 0x0000000208027228 */ /* 0x000fce0000000000 */
[----:B------:R-:W-:Y:S01]  /*0a40*/  STG.E.64 desc[UR6][R6.64], R2 ;  /* 0x0000000206007986 */ /* 0x000fe2000c101b06 */
[----:B------:R-:W-:Y:S05]  /*0a50*/  EXIT ;  /* 0x000000000000794d */ /* 0x000fea0003800000 */
.L_x_1:
        /* <DEDUP_REMOVED lines=10> */
.L_x_6:


//--------------------- .text._Z19flux_momentumY_CUDAPdS_S_S_S_S_S_S_S_S_jjjd --------------------------
	.section	.text._Z19flux_momentumY_CUDAPdS_S_S_S_S_S_S_S_S_jjjd,"ax",@progbits
	.align	128
        .global         _Z19flux_momentumY_CUDAPdS_S_S_S_S_S_S_S_S_jjjd
        .type           _Z19flux_momentumY_CUDAPdS_S_S_S_S_S_S_S_S_jjjd,@function
        .size           _Z19flux_momentumY_CUDAPdS_S_S_S_S_S_S_S_S_jjjd,(.L_x_7 - _Z19flux_momentumY_CUDAPdS_S_S_S_S_S_S_S_S_jjjd)
        .other          _Z19flux_momentumY_CUDAPdS_S_S_S_S_S_S_S_S_jjjd,@"STO_CUDA_ENTRY STV_DEFAULT"
_Z19flux_momentumY_CUDAPdS_S_S_S_S_S_S_S_S_jjjd:
.text._Z19flux_momentumY_CUDAPdS_S_S_S_S_S_S_S_S_jjjd:
        /* <DEDUP_REMOVED lines=16> */
[----:B0-----:R-:W-:Y:S01]  /*0100*/  IMAD R0, R0, UR4, R3 ;  /* 0x0000000400007c24 */ /* 0x001fe2000f8e0203 */
[----:B-----5:R-:W-:Y:S01]  /*0110*/  UIMAD UR4, UR9, UR8, URZ ;  /* 0x00000008090472a4 */ /* 0x020fe2000f8e02ff */
[----:B---3--:R-:W-:Y:S01]  /*0120*/  IMAD R3, R4, UR6, R5 ;  /* 0x0000000604037c24 */ /* 0x008fe2000f8e0205 */
[----:B------:R-:W0:Y:S04]  /*0130*/  LDCU.64 UR6, c[0x0][0x358] ;  /* 0x00006b00ff0677ac */ /* 0x000e280008000a00 */
[----:B--2---:R-:W-:-:S02]  /*0140*/  IMAD R5, R8, UR4, RZ ;  /* 0x0000000408057c24 */ /* 0x004fc4000f8e02ff */
[----:B------:R-:W-:Y:S02]  /*0150*/  IMAD R0, R3, UR9, R0 ;  /* 0x0000000903007c24 */ /* 0x000fe4000f8e0200 */
[----:B-1----:R-:W-:Y:S01]  /*0160*/  IMAD R45, R45, UR5, R2 ;  /* 0x000000052d2d7c24 */ /* 0x002fe2000f8e0202 */
[----:B------:R-:W1:Y:S03]  /*0170*/  LDCU.64 UR4, c[0x0][0x3e0] ;  /* 0x00007c00ff0477ac */ /* 0x000e660008000a00 */
[----:B------:R-:W-:-:S05]  /*0180*/  IMAD R45, R0, UR8, R45 ;  /* 0x00000008002d7c24 */ /* 0x000fca000f8e022d */
[----:B------:R-:W-:-:S05]  /*0190*/  IADD3 R0, PT, PT, R45, R5, RZ ;  /* 0x000000052d007210 */ /* 0x000fca0007ffe0ff */
[----:B----4-:R-:W-:-:S04]  /*01a0*/  IMAD.WIDE.U32 R8, R0, 0x8, R6 ;  /* 0x0000000800087825 */ /* 0x010fc800078e0006 */
[----:B------:R-:W-:Y:S02]  /*01b0*/  IMAD.WIDE.U32 R14, R0, 0x8, R14 ;  /* 0x00000008000e7825 */ /* 0x000fe400078e000e */
[----:B0-----:R-:W2:Y:S04]  /*01c0*/  LDG.E.64 R8, desc[UR6][R8.64] ;  /* 0x0000000608087981 */ /* 0x001ea8000c1e1b00 */
[----:B------:R-:W2:Y:S01]  /*01d0*/  LDG.E.64 R10, desc[UR6][R14.64] ;  /* 0x000000060e0a7981 */ /* 0x000ea2000c1e1b00 */
[----:B------:R-:W-:Y:S01]  /*01e0*/  IADD3 R2, PT, PT, R5, R0, RZ ;  /* 0x0000000005027210 */ /* 0x000fe20007ffe0ff */
[----:B------:R-:W-:-:S04]  /*01f0*/  IMAD.WIDE.U32 R12, R45, 0x8, R32 ;  /* 0x000000082d0c7825 */ /* 0x000fc800078e0020 */
[----:B------:R-:W-:-:S04]  /*0200*/  IMAD.WIDE.U32 R16, R2, 0x8, R6 ;  /* 0x0000000802107825 */ /* 0x000fc800078e0006 */
[----:B------:R-:W-:Y:S01]  /*0210*/  IMAD.WIDE.U32 R20, R45, 0x8, R20 ;  /* 0x000000082d147825 */ /* 0x000fe200078e0014 */
[----:B--2---:R-:W-:Y:S01]  /*0220*/  DMUL R10, R8, -R10 ;  /* 0x8000000a080a7228 */ /* 0x004fe20000000000 */
[----:B------:R-:W0:Y:S06]  /*0230*/  LDC.64 R8, c[0x0][0x388] ;  /* 0x0000e200ff087b82 */ /* 0x000e2c0000000a00 */
[----:B------:R2:W-:Y:S04]  /*0240*/  STG.E.64 desc[UR6][R12.64], R10 ;  /* 0x0000000a0c007986 */ /* 0x0005e8000c101b06 */
[----:B------:R-:W3:Y:S04]  /*0250*/  LDG.E.64 R16, desc[UR6][R16.64] ;  /* 0x0000000610107981 */ /* 0x000ee8000c1e1b00 */
[----:B------:R-:W3:Y:S04]  /*0260*/  LDG.E.64 R18, desc[UR6][R14.64] ;  /* 0x000000060e127981 */ /* 0x000ee8000c1e1b00 */
[----:B------:R-:W3:Y:S01]  /*0270*/  LDG.E.64 R20, desc[UR6][R20.64] ;  /* 0x0000000614147981 */ /* 0x000ee2000c1e1b00 */
[----:B------:R-:W-:Y:S01]  /*0280*/  IADD3 R49, PT, PT, R5, R2, RZ ;  /* 0x0000000205317210 */ /* 0x000fe20007ffe0ff */
[----:B--2---:R-:W2:Y:S04]  /*0290*/  LDC.64 R10, c[0x0][0x3c8] ;  /* 0x0000f200ff0a7b82 */ /* 0x004ea80000000a00 */
[----:B------:R-:W-:-:S04]  /*02a0*/  IMAD.WIDE.U32 R26, R49, 0x8, R6 ;  /* 0x00000008311a7825 */ /* 0x000fc800078e0006 */
[----:B0-----:R-:W-:Y:S01]  /*02b0*/  IMAD.WIDE.U32 R24, R45, 0x8, R8 ;  /* 0x000000082d187825 */ /* 0x001fe200078e0008 */
[----:B------:R-:W0:Y:S01]  /*02c0*/  LDC.64 R6, c[0x0][0x390] ;  /* 0x0000e400ff067b82 */ /* 0x000e220000000a00 */
[----:B---3--:R-:W-:-:S07]  /*02d0*/  DFMA R22, -R16, R18, -R20 ;  /* 0x000000121016722b */ /* 0x008fce0000000914 */
[----:B------:R-:W3:Y:S01]  /*02e0*/  LDC.64 R18, c[0x0][0x3b8] ;  /* 0x0000ee00ff127b82 */ /* 0x000ee20000000a00 */
[----:B------:R4:W-:Y:S01]  /*02f0*/  STG.E.64 desc[UR6][R24.64], R22 ;  /* 0x0000001618007986 */ /* 0x0009e2000c101b06 */
[----:B------:R-:W-:Y:S01]  /*0300*/  IADD3 R4, PT, PT, R5, R49, RZ ;  /* 0x0000003105047210 */ /* 0x000fe20007ffe0ff */
[----:B0-----:R-:W-:-:S05]  /*0310*/  IMAD.WIDE.U32 R30, R45, 0x8, R6 ;  /* 0x000000082d1e7825 */ /* 0x001fca00078e0006 */
[----:B------:R-:W0:Y:S01]  /*0320*/  LDC.64 R16, c[0x0][0x3b0] ;  /* 0x0000ec00ff107b82 */ /* 0x000e220000000a00 */
[----:B------:R5:W4:Y:S04]  /*0330*/  LDG.E.64 R28, desc[UR6][R14.64] ;  /* 0x000000060e1c7981 */ /* 0x000b28000c1e1b00 */
[----:B------:R-:W4:Y:S01]  /*0340*/  LDG.E.64 R26, desc[UR6][R26.64] ;  /* 0x000000061a1a7981 */ /* 0x000f22000c1e1b00 */
[----:B--2---:R-:W-:-:S04]  /*0350*/  IMAD.WIDE.U32 R40, R49, 0x8, R10 ;  /* 0x0000000831287825 */ /* 0x004fc800078e000a */
[----:B---3--:R-:W-:-:S04]  /*0360*/  IMAD.WIDE.U32 R12, R4, 0x8, R18 ;  /* 0x00000008040c7825 */ /* 0x008fc800078e0012 */
[----:B-----5:R-:W-:Y:S01]  /*0370*/  IMAD.WIDE.U32 R14, R0, 0x8, R18 ;  /* 0x00000008000e7825 */ /* 0x020fe200078e0012 */
[----:B----4-:R-:W-:-:S03]  /*0380*/  DMUL R20, R26, -R28 ;  /* 0x8000001c1a147228 */ /* 0x010fc60000000000 */
[----:B------:R-:W-:-:S04]  /*0390*/  IMAD.WIDE.U32 R28, R45, 0x8, R10 ;  /* 0x000000082d1c7825 */ /* 0x000fc800078e000a */
[----:B------:R2:W-:Y:S04]  /*03a0*/  STG.E.64 desc[UR6][R30.64], R20 ;  /* 0x000000141e007986 */ /* 0x0005e8000c101b06 */
[----:B------:R-:W3:Y:S04]  /*03b0*/  LDG.E.64 R22, desc[UR6][R40.64] ;  /* 0x0000000628167981 */ /* 0x000ee8000c1e1b00 */
[----:B------:R-:W3:Y:S04]  /*03c0*/  LDG.E.64 R34, desc[UR6][R12.64] ;  /* 0x000000060c227981 */ /* 0x000ee8000c1e1b00 */
[----:B------:R-:W4:Y:S04]  /*03d0*/  LDG.E.64 R42, desc[UR6][R28.64] ;  /* 0x000000061c2a7981 */ /* 0x000f28000c1e1b00 */
[----:B------:R-:W4:Y:S01]  /*03e0*/  LDG.E.64 R38, desc[UR6][R14.64] ;  /* 0x000000060e267981 */ /* 0x000f22000c1e1b00 */
[----:B------:R-:W-:Y:S01]  /*03f0*/  LEA R36, R5, R4, 0x1 ;  /* 0x0000000405247211 */ /* 0x000fe200078e08ff */
[----:B--2---:R-:W-:-:S03]  /*0400*/  IMAD.WIDE.U32 R20, R4, 0x8, R10 ;  /* 0x0000000804147825 */ /* 0x004fc600078e000a */
[----:B------:R-:W-:Y:S01]  /*0410*/  IADD3 R3, PT, PT, R5, R36, RZ ;  /* 0x0000002405037210 */ /* 0x000fe20007ffe0ff */
[----:B------:R-:W-:Y:S01]  /*0420*/  IMAD.WIDE.U32 R36, R36, 0x8, R10 ;  /* 0x0000000824247825 */ /* 0x000fe200078e000a */
[----:B------:R-:W2:Y:S03]  /*0430*/  LDG.E.64 R40, desc[UR6][R20.64] ;  /* 0x0000000614287981 */ /* 0x000ea6000c1e1b00 */
[----:B------:R-:W-:Y:S01]  /*0440*/  IMAD.WIDE.U32 R18, R3, 0x8, R18 ;  /* 0x0000000803127825 */ /* 0x000fe200078e0012 */
[----:B------:R-:W5:Y:S03]  /*0450*/  LDG.E.64 R26, desc[UR6][R36.64] ;  /* 0x00000006241a7981 */ /* 0x000f66000c1e1b00 */
[--C-:B0-----:R-:W-:Y:S01]  /*0460*/  IMAD.WIDE.U32 R48, R49, 0x8, R16.reuse ;  /* 0x0000000831307825 */ /* 0x101fe200078e0010 */
[----:B------:R-:W5:Y:S04]  /*0470*/  LDG.E.64 R46, desc[UR6][R18.64] ;  /* 0x00000006122e7981 */ /* 0x000f68000c1e1b00 */
[----:B------:R-:W2:Y:S01]  /*0480*/  LDG.E.64 R24, desc[UR6][R48.64] ;  /* 0x0000000630187981 */ /* 0x000ea2000c1e1b00 */
[----:B------:R-:W-:Y:S01]  /*0490*/  IMAD.WIDE.U32 R30, R45, 0x8, R16 ;  /* 0x000000082d1e7825 */ /* 0x000fe200078e0010 */
[----:B---3--:R-:W-:-:S03]  /*04a0*/  DMUL R34, R22, R34 ;  /* 0x0000002216227228 */ /* 0x008fc60000000000 */
[----:B------:R-:W-:-:S05]  /*04b0*/  IMAD.WIDE.U32 R22, R0, 0x8, R10 ;  /* 0x0000000800167825 */ /* 0x000fca00078e000a */
[----:B----4-:R-:W-:Y:S01]  /*04c0*/  DFMA R38, R42, R38, R34 ;  /* 0x000000262a26722b */ /* 0x010fe20000000022 */
[----:B------:R-:W3:Y:S04]  /*04d0*/  LDG.E.64 R42, desc[UR6][R22.64] ;  /* 0x00000006162a7981 */ /* 0x000ee8000c1e1b00 */
[----:B------:R-:W3:Y:S03]  /*04e0*/  LDG.E.64 R34, desc[UR6][R30.64] ;  /* 0x000000061e227981 */ /* 0x000ee6000c1e1b00 */
[----:B-----5:R-:W-:Y:S01]  /*04f0*/  DFMA R46, R26, R46, R38 ;  /* 0x0000002e1a2e722b */ /* 0x020fe20000000026 */
[----:B------:R-:W0:Y:S01]  /*0500*/  LDC.64 R26, c[0x0][0x3c0] ;  /* 0x0000f000ff1a7b82 */ /* 0x000e220000000a00 */
[----:B------:R-:W-:Y:S01]  /*0510*/  LEA R39, R5, R4, 0x1 ;  /* 0x0000000405277211 */ /* 0x000fe200078e08ff */
[----:B--2---:R-:W-:Y:S01]  /*0520*/  DMUL R40, R40, R24 ;  /* 0x0000001828287228 */ /* 0x004fe20000000000 */
[----:B------:R-:W-:-:S04]  /*0530*/  IMAD.WIDE.U32 R24, R3, 0x8, R10 ;  /* 0x0000000803187825 */ /* 0x000fc800078e000a */
[----:B------:R-:W-:-:S04]  /*0540*/  IMAD.WIDE.U32 R38, R39, 0x8, R16 ;  /* 0x0000000827267825 */ /* 0x000fc800078e0010 */
[----:B0-----:R-:W-:-:S05]  /*0550*/  IMAD.WIDE.U32 R26, R45, 0x8, R26 ;  /* 0x000000082d1a7825 */ /* 0x001fca00078e001a */
[----:B------:R-:W2:Y:S01]  /*0560*/  LDG.E.64 R44, desc[UR6][R26.64] ;  /* 0x000000061a2c7981 */ /* 0x000ea2000c1e1b00 */
[----:B---3--:R-:W-:-:S03]  /*0570*/  DFMA R34, R42, R34, R40 ;  /* 0x000000222a22722b */ /* 0x008fc60000000028 */
[----:B------:R-:W3:Y:S04]  /*0580*/  LDG.E.64 R40, desc[UR6][R24.64] ;  /* 0x0000000618287981 */ /* 0x000ee8000c1e1b00 */
[----:B------:R-:W3:Y:S01]  /*0590*/  LDG.E.64 R42, desc[UR6][R38.64] ;  /* 0x00000006262a7981 */ /* 0x000ee2000c1e1b00 */
[----:B------:R-:W-:Y:S01]  /*05a0*/  IMAD.WIDE.U32 R52, R0, 0x8, R32 ;  /* 0x0000000800347825 */ /* 0x000fe200078e0020 */
[----:B---3--:R-:W-:-:S08]  /*05b0*/  DFMA R34, R40, R42, R34 ;  /* 0x0000002a2822722b */ /* 0x008fd00000000022 */
[----:B------:R-:W-:Y:S01]  /*05c0*/  DADD R34, R46, R34 ;  /* 0x000000002e227229 */ /* 0x000fe20000000022 */
[----:B------:R-:W-:-:S07]  /*05d0*/  IADD3 R47, PT, PT, R5, R2, RZ ;  /* 0x00000002052f7210 */ /* 0x000fce0007ffe0ff */
[----:B--2---:R-:W-:Y:S01]  /*05e0*/  DMUL R50, R44, R34 ;  /* 0x000000222c327228 */ /* 0x004fe20000000000 */
[----:B------:R-:W-:-:S06]  /*05f0*/  IMAD.WIDE.U32 R46, R47, 0x8, R10 ;  /* 0x000000082f2e7825 */ /* 0x000fcc00078e000a */
        /* <DEDUP_REMOVED lines=11> */
[----:B------:R-:W5:Y:S01]  /*06b0*/  LDG.E.64 R48, desc[UR6][R18.64] ;  /* 0x0000000612307981 */ /* 0x000f62000c1e1b00 */
[----:B--2---:R-:W-:-:S03]  /*06c0*/  DMUL R44, R46, R44 ;  /* 0x0000002c2e2c7228 */ /* 0x004fc60000000000 */
[----:B------:R-:W2:Y:S05]  /*06d0*/  LDG.E.64 R46, desc[UR6][R24.64] ;  /* 0x00000006182e7981 */ /* 0x000eaa000c1e1b00 */
[----:B---3--:R-:W-:Y:S01]  /*06e0*/  DFMA R28, R28, R30, R44 ;  /* 0x0000001e1c1c722b */ /* 0x008fe2000000002c */
[----:B------:R-:W-:-:S05]  /*06f0*/  IADD3 R45, PT, PT, R5, R4, RZ ;  /* 0x00000004052d7210 */ /* 0x000fca0007ffe0ff */
[----:B------:R-:W-:Y:S01]  /*0700*/  IMAD.WIDE.U32 R30, R45, 0x8, R10 ;  /* 0x000000082d1e7825 */ /* 0x000fe200078e000a */
[----:B----4-:R-:W-:-:S03]  /*0710*/  DMUL R34, R32, R34 ;  /* 0x0000002220227228 */ /* 0x010fc60000000000 */
[----:B------:R-:W-:Y:S01]  /*0720*/  IMAD.WIDE.U32 R32, R45, 0x8, R16 ;  /* 0x000000082d207825 */ /* 0x000fe200078e0010 */
[----:B------:R-:W-:Y:S01]  /*0730*/  IADD3 R3, PT, PT, R5, R3, RZ ;  /* 0x0000000305037210 */ /* 0x000fe20007ffe0ff */
[----:B-----5:R-:W-:-:S03]  /*0740*/  DFMA R36, R36, R38, R28 ;  /* 0x000000262424722b */ /* 0x020fc6000000001c */
[----:B------:R-:W3:Y:S01]  /*0750*/  LDG.E.64 R4, desc[UR6][R32.64] ;  /* 0x0000000620047981 */ /* 0x000ee2000c1e1b00 */
[----:B------:R-:W-:-:S03]  /*0760*/  IMAD.WIDE.U32 R38, R2, 0x8, R16 ;  /* 0x0000000802267825 */ /* 0x000fc600078e0010 */
[----:B------:R-:W3:Y:S01]  /*0770*/  LDG.E.64 R28, desc[UR6][R30.64] ;  /* 0x000000061e1c7981 */ /* 0x000ee2000c1e1b00 */
[----:B------:R-:W-:Y:S01]  /*0780*/  DFMA R40, R40, R42, R34 ;  /* 0x0000002a2828722b */ /* 0x000fe20000000022 */
[--C-:B------:R-:W-:Y:S02]  /*0790*/  IMAD.WIDE.U32 R34, R2, 0x8, R10.reuse ;  /* 0x0000000802227825 */ /* 0x100fe400078e000a */
[----:B------:R-:W4:Y:S02]  /*07a0*/  LDG.E.64 R42, desc[UR6][R38.64] ;  /* 0x00000006262a7981 */ /* 0x000f24000c1e1b00 */
[----:B------:R-:W-:-:S04]  /*07b0*/  IMAD.WIDE.U32 R10, R3, 0x8, R10 ;  /* 0x00000008030a7825 */ /* 0x000fc800078e000a */
[----:B------:R-:W-:Y:S01]  /*07c0*/  IMAD.WIDE.U32 R16, R3, 0x8, R16 ;  /* 0x0000000803107825 */ /* 0x000fe200078e0010 */
[----:B------:R-:W5:Y:S04]  /*07d0*/  LDG.E.64 R44, desc[UR6][R10.64] ;  /* 0x000000060a2c7981 */ /* 0x000f68000c1e1b00 */
[----:B------:R-:W4:Y:S01]  /*07e0*/  LDG.E.64 R2, desc[UR6][R34.64] ;  /* 0x0000000622027981 */ /* 0x000f22000c1e1b00 */
[----:B--2---:R-:W-:-:S03]  /*07f0*/  DFMA R48, R46, R48, R40 ;  /* 0x000000302e30722b */ /* 0x004fc60000000028 */
[----:B------:R-:W5:Y:S04]  /*0800*/  LDG.E.64 R46, desc[UR6][R16.64] ;  /* 0x00000006102e7981 */ /* 0x000f68000c1e1b00 */
[----:B------:R-:W1:Y:S01]  /*0810*/  LDG.E.64 R40, desc[UR6][R26.64] ;  /* 0x000000061a287981 */ /* 0x000e62000c1e1b00 */
[----:B------:R-:W-:Y:S02]  /*0820*/  DADD R48, R48, R48 ;  /* 0x0000000030307229 */ /* 0x000fe40000000030 */
[----:B---3--:R-:W-:-:S06]  /*0830*/  DMUL R4, R28, R4 ;  /* 0x000000041c047228 */ /* 0x008fcc0000000000 */
[----:B------:R-:W-:Y:S02]  /*0840*/  DADD R36, -R36, R48 ;  /* 0x0000000024247229 */ /* 0x000fe40000000130 */
[----:B----4-:R-:W-:Y:S01]  /*0850*/  DFMA R2, R2, R42, R4 ;  /* 0x0000002a0202722b */ /* 0x010fe20000000004 */
[----:B------:R-:W-:-:S07]  /*0860*/  IMAD.WIDE.U32 R8, R0, 0x8, R8 ;  /* 0x0000000800087825 */ /* 0x000fce00078e0008 */
[----:B-----5:R-:W-:Y:S02]  /*0870*/  DFMA R2, R44, R46, R2 ;  /* 0x0000002e2c02722b */ /* 0x020fe40000000002 */
[----:B-1----:R-:W-:-:S06]  /*0880*/  DMUL R40, R40, UR4 ;  /* 0x0000000428287c28 */ /* 0x002fcc0008000000 */
[----:B------:R-:W-:-:S08]  /*0890*/  DADD R2, -R2, R36 ;  /* 0x0000000002027229 */ /* 0x000fd00000000124 */
[----:B------:R-:W-:-:S07]  /*08a0*/  DMUL R2, R40, R2 ;  /* 0x0000000228027228 */ /* 0x000fce0000000000 */
        /* <DEDUP_REMOVED lines=13> */
[----:B------:R-:W5:Y:S01]  /*0980*/  LDG.E.64 R26, desc[UR6][R26.64] ;  /* 0x000000061a1a7981 */ /* 0x000f62000c1e1b00 */
[----:B------:R-:W-:Y:S01]  /*0990*/  IMAD.WIDE.U32 R6, R0, 0x8, R6 ;  /* 0x0000000800067825 */ /* 0x000fe200078e0006 */
[----:B--2---:R-:W-:-:S02]  /*09a0*/  DMUL R20, R20, R32 ;  /* 0x0000002014147228 */ /* 0x004fc40000000000 */
[----:B---3--:R-:W-:-:S06]  /*09b0*/  DMUL R12, R30, R12 ;  /* 0x0000000c1e0c7228 */ /* 0x008fcc0000000000 */
[----:B----4-:R-:W-:Y:S02]  /*09c0*/  DFMA R20, R22, R38, R20 ;  /* 0x000000261614722b */ /* 0x010fe40000000014 */
[----:B-----5:R-:W-:-:S06]  /*09d0*/  DFMA R12, R34, R14, R12 ;  /* 0x0000000e220c722b */ /* 0x020fcc000000000c */
[----:B------:R-:W-:Y:S02]  /*09e0*/  DFMA R20, R24, R16, R20 ;  /* 0x000000101814722b */ /* 0x000fe40000000014 */
[----:B------:R-:W-:-:S08]  /*09f0*/  DFMA R12, R10, R18, R12 ;  /* 0x000000120a0c722b */ /* 0x000fd0000000000c */
[----:B------:R-:W-:-:S08]  /*0a00*/  DADD R12, R20, R12 ;  /* 0x00000000140c7229 */ /* 0x000fd0000000000c */
[----:B------:R-:W-:-:S07]  /*0a10*/  DMUL R12, R26, R12 ;  /* 0x0000000c1a0c7228 */ /* 0x000fce0000000000 */
[----:B------:R-:W-:Y:S01]  /*0a20*/  STG.E.64 desc[UR6][R6.64], R12 ;  /* 0x0000000c06007986 */ /* 0x000fe2000c101b06 */
[----:B------:R-:W-:Y:S05]  /*0a30*/  EXIT ;  /* 0x000000000000794d */ /* 0x000fea0003800000 */
.L_x_2:
        /* <DEDUP_REMOVED lines=12> */
.L_x_7:


//--------------------- .text._Z19flux_momentumX_CUDAPdS_S_S_S_S_S_S_S_S_jjjd --------------------------
	.section	.text._Z19flux_momentumX_CUDAPdS_S_S_S_S_S_S_S_S_jjjd,"ax",@progbits
	.align	128
        .global         _Z19flux_momentumX_CUDAPdS_S_S_S_S_S_S_S_S_jjjd
        .type           _Z19flux_momentumX_CUDAPdS_S_S_S_S_S_S_S_S_jjjd,@function
        .size           _Z19flux_momentumX_CUDAPdS_S_S_S_S_S_S_S_S_jjjd,(.L_x_8 - _Z19flux_momentumX_CUDAPdS_S_S_S_S_S_S_S_S_jjjd)
        .other          _Z19flux_momentumX_CUDAPdS_S_S_S_S_S_S_S_S_jjjd,@"STO_CUDA_ENTRY STV_DEFAULT"
_Z19flux_momentumX_CUDAPdS_S_S_S_S_S_S_S_S_jjjd:
.text._Z19flux_momentumX_CUDAPdS_S_S_S_S_S_S_S_S_jjjd:
[----:B------:R-:W-:Y:S01]  /*0000*/  LDC R1, c[0x0][0x37c] ;  /* 0x0000df00ff017b82 */ /* 0x000fe20000000800 */
[----:B------:R-:W0:Y:S01]  /*0010*/  S2R R0, SR_CTAID.Y ;  /* 0x0000000000007919 */ /* 0x000e220000002600 */
[----:B------:R-:W1:Y:S06]  /*0020*/  LDCU UR4, c[0x0][0x360] ;  /* 0x00006c00ff0477ac */ /* 0x000e6c0008000800 */
[----:B------:R-:W2:Y:S01]  /*0030*/  LDC.64 R12, c[0x0][0x3a8] ;  /* 0x0000ea00ff0c7b82 */ /* 0x000ea20000000a00 */
[----:B------:R-:W0:Y:S01]  /*0040*/  S2R R3, SR_TID.Y ;  /* 0x0000000000037919 */ /* 0x000e220000002200 */
[----:B------:R-:W0:Y:S01]  /*0050*/  LDCU UR6, c[0x0][0x364] ;  /* 0x00006c80ff0677ac */ /* 0x000e220008000800 */
[----:B------:R-:W3:Y:S01]  /*0060*/  S2R R6, SR_CTAID.Z ;  /* 0x0000000000067919 */ /* 0x000ee20000002700 */
[----:B------:R-:W3:Y:S04]  /*0070*/  LDCU UR7, c[0x0][0x368] ;  /* 0x00006d00ff0777ac */ /* 0x000ee80008000800 */
[----:B------:R-:W4:Y:S01]  /*0080*/  LDC.64 R4, c[0x0][0x3a0] ;  /* 0x0000e800ff047b82 */ /* 0x000f220000000a00 */
[----:B------:R-:W3:Y:S01]  /*0090*/  S2R R9, SR_TID.Z ;  /* 0x0000000000097919 */ /* 0x000ee20000002300 */
[----:B------:R-:W5:Y:S01]  /*00a0*/  LDCU.64 UR8, c[0x0][0x3d0] ;  /* 0x00007a00ff0877ac */ /* 0x000f620008000a00 */
[----:B------:R-:W1:Y:S01]  /*00b0*/  S2R R2, SR_CTAID.X ;  /* 0x0000000000027919 */ /* 0x000e620000002500 */
[----:B------:R-:W1:Y:S01]  /*00c0*/  LDCU UR5, c[0x0][0x3d8] ;  /* 0x00007b00ff0577ac */ /* 0x000e620008000800 */
[----:B------:R-:W1:Y:S01]  /*00d0*/  S2R R7, SR_TID.X ;  /* 0x0000000000077919 */ /* 0x000e620000002100 */
[----:B------:R-:W5:Y:S01]  /*00e0*/  LDCU.128 UR12, c[0x0][0x390] ;  /* 0x00007200ff0c77ac */ /* 0x000f620008000c00 */
[----:B------:R-:W-:Y:S01]  /*00f0*/  HFMA2 R14, -RZ, RZ, 0, 4.76837158203125e-07 ;  /* 0x00000008ff0e7431 */ /* 0x000fe200000001ff */
[----:B------:R-:W4:Y:S01]  /*0100*/  LDCU.128 UR16, c[0x0][0x3b0] ;  /* 0x00007600ff1077ac */ /* 0x000f220008000c00 */
[----:B0-----:R-:W-:Y:S01]  /*0110*/  IMAD R0, R0, UR6, R3 ;  /* 0x0000000600007c24 */ /* 0x001fe2000f8e0203 */
[----:B-----5:R-:W-:Y:S01]  /*0120*/  MOV R8, UR14 ;  /* 0x0000000e00087c02 */ /* 0x020fe20008000f00 */
[----:B---3--:R-:W-:Y:S01]  /*0130*/  IMAD R3, R6, UR7, R9 ;  /* 0x0000000706037c24 */ /* 0x008fe2000f8e0209 */
[----:B------:R-:W0:Y:S01]  /*0140*/  LDCU.64 UR6, c[0x0][0x358] ;  /* 0x00006b00ff0677ac */ /* 0x000e220008000a00 */
[----:B------:R-:W-:-:S02]  /*0150*/  MOV R9, UR15 ;  /* 0x0000000f00097c02 */ /* 0x000fc40008000f00 */
[----:B------:R-:W-:Y:S02]  /*0160*/  IMAD R3, R3, UR9, R0 ;  /* 0x0000000903037c24 */ /* 0x000fe4000f8e0200 */
[----:B-1----:R-:W-:Y:S01]  /*0170*/  IMAD R2, R2, UR4, R7 ;  /* 0x0000000402027c24 */ /* 0x002fe2000f8e0207 */
[----:B------:R-:W-:-:S03]  /*0180*/  UIMAD UR4, UR9, UR8, URZ ;  /* 0x00000008090472a4 */ /* 0x000fc6000f8e02ff */
[----:B------:R-:W-:Y:S01]  /*0190*/  IMAD R3, R3, UR8, R2 ;  /* 0x0000000803037c24 */ /* 0x000fe2000f8e0202 */
[----:B------:R-:W-:Y:S01]  /*01a0*/  UIMAD UR4, UR4, UR5, URZ ;  /* 0x00000005040472a4 */ /* 0x000fe2000f8e02ff */
[----:B------:R-:W1:Y:S02]  /*01b0*/  LDCU.128 UR8, c[0x0][0x380] ;  /* 0x00007000ff0877ac */ /* 0x000e640008000c00 */
[----:B--2---:R-:W-:-:S03]  /*01c0*/  IMAD.WIDE.U32 R12, R3, 0x8, R12 ;  /* 0x00000008030c7825 */ /* 0x004fc600078e000c */
[C---:B------:R-:W-:Y:S01]  /*01d0*/  IADD3 R0, PT, PT, R3.reuse, UR4, RZ ;  /* 0x0000000403007c10 */ /* 0x040fe2000fffe0ff */
[C---:B------:R-:W-:Y:S02]  /*01e0*/  IMAD.WIDE.U32 R8, R3.reuse, 0x8, R8 ;  /* 0x0000000803087825 */ /* 0x040fe400078e0008 */
[----:B0-----:R-:W2:Y:S02]  /*01f0*/  LDG.E.64 R12, desc[UR6][R12.64] ;  /* 0x000000060c0c7981 */ /* 0x001ea4000c1e1b00 */
[C---:B----4-:R-:W-:Y:S02]  /*0200*/  IMAD.WIDE.U32 R6, R0.reuse, 0x8, R4 ;  /* 0x0000000800067825 */ /* 0x050fe400078e0004 */
[----:B------:R-:W2:Y:S04]  /*0210*/  LDG.E.64 R10, desc[UR6][R8.64] ;  /* 0x00000006080a7981 */ /* 0x000ea8000c1e1b00 */
[----:B------:R-:W2:Y:S01]  /*0220*/  LDG.E.64 R6, desc[UR6][R6.64] ;  /* 0x0000000606067981 */ /* 0x000ea2000c1e1b00 */
[----:B------:R-:W-:Y:S01]  /*0230*/  IADD3 R23, PT, PT, R0, UR4, RZ ;  /* 0x0000000400177c10 */ /* 0x000fe2000fffe0ff */
[----:B-1----:R-:W-:-:S04]  /*0240*/  IMAD.WIDE.U32 R14, R3, R14, UR8 ;  /* 0x00000008030e7e25 */ /* 0x002fc8000f8e000e */
[----:B------:R-:W-:Y:S01]  /*0250*/  IMAD.WIDE.U32 R18, R23, 0x8, R4 ;  /* 0x0000000817127825 */ /* 0x000fe200078e0004 */
[----:B--2---:R-:W-:-:S07]  /*0260*/  DFMA R10, -R6, R10, -R12 ;  /* 0x0000000a060a722b */ /* 0x004fce000000090c */
[----:B------:R0:W-:Y:S04]  /*0270*/  STG.E.64 desc[UR6][R14.64], R10 ;  /* 0x0000000a0e007986 */ /* 0x0001e8000c101b06 */
[----:B------:R-:W2:Y:S04]  /*0280*/  LDG.E.64 R18, desc[UR6][R18.64] ;  /* 0x0000000612127981 */ /* 0x000ea8000c1e1b00 */
[----:B------:R-:W2:Y:S01]  /*0290*/  LDG.E.64 R16, desc[UR6][R8.64] ;  /* 0x0000000608107981 */ /* 0x000ea2000c1e1b00 */
[----:B------:R-:W-:Y:S02]  /*02a0*/  MOV R12, 0x8 ;  /* 0x00000008000c7802 */ /* 0x000fe40000000f00 */
[----:B------:R-:W-:-:S03]  /*02b0*/  IADD3 R42, PT, PT, R23, UR4, RZ ;  /* 0x00000004172a7c10 */ /* 0x000fc6000fffe0ff */
[----:B------:R-:W-:-:S04]  /*02c0*/  IMAD.WIDE.U32 R12, R3, R12, UR10 ;  /* 0x0000000a030c7e25 */ /* 0x000fc8000f8e000c */
[----:B------:R-:W-:Y:S01]  /*02d0*/  IMAD.WIDE.U32 R4, R42, 0x8, R4 ;  /* 0x000000082a047825 */ /* 0x000fe200078e0004 */
[----:B--2---:R-:W-:Y:S01]  /*02e0*/  DMUL R6, R18, -R16 ;  /* 0x8000001012067228 */ /* 0x004fe20000000000 */
[----:B------:R-:W1:Y:S06]  /*02f0*/  LDC.64 R16, c[0x0][0x3c8] ;  /* 0x0000f200ff107b82 */ /* 0x000e6c0000000a00 */
[----:B------:R2:W-:Y:S04]  /*0300*/  STG.E.64 desc[UR6][R12.64], R6 ;  /* 0x000000060c007986 */ /* 0x0005e8000c101b06 */
[----:B------:R3:W4:Y:S04]  /*0310*/  LDG.E.64 R20, desc[UR6][R8.64] ;  /* 0x0000000608147981 */ /* 0x000728000c1e1b00 */
[----:B------:R-:W4:Y:S01]  /*0320*/  LDG.E.64 R4, desc[UR6][R4.64] ;  /* 0x0000000604047981 */ /* 0x000f22000c1e1b00 */
[----:B------:R-:W-:Y:S01]  /*0330*/  HFMA2 R25, -RZ, RZ, 0, 4.76837158203125e-07 ;  /* 0x00000008ff197431 */ /* 0x000fe200000001ff */
[----:B------:R-:W-:-:S05]  /*0340*/  MOV R18, 0x8 ;  /* 0x0000000800127802 */ /* 0x000fca0000000f00 */
[----:B------:R-:W-:-:S04]  /*0350*/  IMAD.WIDE.U32 R18, R3, R18, UR12 ;  /* 0x0000000c03127e25 */ /* 0x000fc8000f8e0012 */
[----:B------:R-:W-:-:S04]  /*0360*/  IMAD.WIDE.U32 R24, R42, R25, UR18 ;  /* 0x000000122a187e25 */ /* 0x000fc8000f8e0019 */
[----:B-1----:R-:W-:Y:S01]  /*0370*/  IMAD.WIDE.U32 R26, R42, 0x8, R16 ;  /* 0x000000082a1a7825 */ /* 0x002fe200078e0010 */
[----:B0-----:R-:W-:-:S03]  /*0380*/  MOV R14, 0x8 ;  /* 0x00000008000e7802 */ /* 0x001fc60000000f00 */
[----:B---3--:R-:W-:-:S04]  /*0390*/  IMAD.WIDE.U32 R8, R3, 0x8, R16 ;  /* 0x0000000803087825 */ /* 0x008fc800078e0010 */
[----:B------:R-:W-:Y:S01]  /*03a0*/  IMAD.WIDE.U32 R14, R3, R14, UR18 ;  /* 0x00000012030e7e25 */ /* 0x000fe2000f8e000e */
[----:B----4-:R-:W-:-:S07]  /*03b0*/  DMUL R20, R4, -R20 ;  /* 0x8000001404147228 */ /* 0x010fce0000000000 */
[----:B------:R0:W-:Y:S04]  /*03c0*/  STG.E.64 desc[UR6][R18.64], R20 ;  /* 0x0000001412007986 */ /* 0x0001e8000c101b06 */
[----:B--2---:R-:W2:Y:S04]  /*03d0*/  LDG.E.64 R6, desc[UR6][R24.64] ;  /* 0x0000000618067981 */ /* 0x004ea8000c1e1b00 */
[----:B------:R1:W2:Y:S04]  /*03e0*/  LDG.E.64 R12, desc[UR6][R26.64] ;  /* 0x000000061a0c7981 */ /* 0x0002a8000c1e1b00 */
[----:B------:R-:W3:Y:S04]  /*03f0*/  LDG.E.64 R10, desc[UR6][R14.64] ;  /* 0x000000060e0a7981 */ /* 0x000ee8000c1e1b00 */
[----:B------:R-:W3:Y:S01]  /*0400*/  LDG.E.64 R32, desc[UR6][R8.64] ;  /* 0x0000000608207981 */ /* 0x000ee2000c1e1b00 */
[----:B------:R-:W-:Y:S01]  /*0410*/  HFMA2 R30, -RZ, RZ, 0, 4.76837158203125e-07 ;  /* 0x00000008ff1e7431 */ /* 0x000fe200000001ff */
[----:B------:R-:W-:-:S02]  /*0420*/  IADD3 R5, PT, PT, R42, UR4, RZ ;  /* 0x000000042a057c10 */ /* 0x000fc4000fffe0ff */
[----:B-1----:R-:W-:-:S03]  /*0430*/  MOV R27, 0x8 ;  /* 0x00000008001b7802 */ /* 0x002fc60000000f00 */
[----:B------:R-:W-:-:S04]  /*0440*/  IMAD.WIDE.U32 R34, R5, 0x8, R16 ;  /* 0x0000000805227825 */ /* 0x000fc800078e0010 */
[----:B------:R-:W-:Y:S01]  /*0450*/  IMAD.WIDE.U32 R30, R5, R30, UR16 ;  /* 0x00000010051e7e25 */ /* 0x000fe2000f8e001e */
[----:B0-----:R-:W-:Y:S01]  /*0460*/  MOV R21, UR4 ;  /* 0x0000000400157c02 */ /* 0x001fe20008000f00 */
[----:B------:R-:W4:Y:S02]  /*0470*/  LDG.E.64 R18, desc[UR6][R34.64] ;  /* 0x0000000622127981 */ /* 0x000f24000c1e1b00 */
[----:B------:R-:W-:-:S04]  /*0480*/  IMAD.WIDE.U32 R26, R0, R27, UR16 ;  /* 0x00000010001a7e25 */ /* 0x000fc8000f8e001b */
[----:B------:R-:W-:Y:S02]  /*0490*/  HFMA2 R45, -RZ, RZ, 0, 4.76837158203125e-07 ;  /* 0x00000008ff2d7431 */ /* 0x000fe400000001ff */
[----:B------:R-:W-:Y:S01]  /*04a0*/  IMAD.WIDE.U32 R28, R0, 0x8, R16 ;  /* 0x00000008001c7825 */ /* 0x000fe200078e0010 */
[----:B------:R-:W5:Y:S03]  /*04b0*/  LDG.E.64 R26, desc[UR6][R26.64] ;  /* 0x000000061a1a7981 */ /* 0x000f66000c1e1b00 */
[----:B------:R-:W-:Y:S01]  /*04c0*/  IMAD R4, R21, 0x3, R42 ;  /* 0x0000000315047824 */ /* 0x000fe200078e022a */
[----:B------:R-:W-:Y:S01]  /*04d0*/  MOV R21, 0x8 ;  /* 0x0000000800157802 */ /* 0x000fe20000000f00 */
[----:B------:R-:W5:Y:S03]  /*04e0*/  LDG.E.64 R36, desc[UR6][R28.64] ;  /* 0x000000061c247981 */ /* 0x000f66000c1e1b00 */
[----:B------:R-:W-:-:S05]  /*04f0*/  IADD3 R2, PT, PT, R4, UR4, RZ ;  /* 0x0000000404027c10 */ /* 0x000fca000fffe0ff */
[----:B------:R-:W-:-:S05]  /*0500*/  IMAD.WIDE.U32 R44, R2, R45, UR16 ;  /* 0x00000010022c7e25 */ /* 0x000fca000f8e002d */
[----:B------:R-:W5:Y:S01]  /*0510*/  LDG.E.64 R38, desc[UR6][R44.64] ;  /* 0x000000062c267981 */ /* 0x000f62000c1e1b00 */
[----:B--2---:R-:W-:-:S03]  /*0520*/  DMUL R12, R12, R6 ;  /* 0x000000060c0c7228 */ /* 0x004fc60000000000 */
[----:B------:R0:W4:Y:S05]  /*0530*/  LDG.E.64 R6, desc[UR6][R30.64] ;  /* 0x000000061e067981 */ /* 0x00012a000c1e1b00 */
[----:B---3--:R-:W-:Y:S01]  /*0540*/  DFMA R32, R32, R10, R12 ;  /* 0x0000000a2020722b */ /* 0x008fe2000000000c */
[----:B------:R-:W-:-:S04]  /*0550*/  IMAD.WIDE.U32 R10, R4, R21, UR18 ;  /* 0x00000012040a7e25 */ /* 0x000fc8000f8e0015 */
[--C-:B0-----:R-:W-:Y:S01]  /*0560*/  IMAD.WIDE.U32 R30, R2, 0x8, R16.reuse ;  /* 0x00000008021e7825 */ /* 0x101fe200078e0010 */
[----:B------:R-:W2:Y:S03]  /*0570*/  LDG.E.64 R40, desc[UR6][R10.64] ;  /* 0x000000060a287981 */ /* 0x000ea6000c1e1b00 */
[----:B------:R-:W-:Y:S01]  /*0580*/  IMAD.WIDE.U32 R20, R4, 0x8, R16 ;  /* 0x0000000804147825 */ /* 0x000fe200078e0010 */
[----:B------:R-:W3:Y:S05]  /*0590*/  LDG.E.64 R12, desc[UR6][R30.64] ;  /* 0x000000061e0c7981 */ /* 0x000eea000c1e1b00 */
[----:B------:R-:W2:Y:S01]  /*05a0*/  LDG.E.64 R20, desc[UR6][R20.64] ;  /* 0x0000000614147981 */ /* 0x000ea2000c1e1b00 */
[----:B------:R-:W-:Y:S01]  /*05b0*/  MOV R22, 0x8 ;  /* 0x0000000800167802 */ /* 0x000fe20000000f00 */
[----:B----4-:R-:W-:Y:S01]  /*05c0*/  DMUL R18, R18, R6 ;  /* 0x0000000612127228 */ /* 0x010fe20000000000 */
[----:B------:R-:W-:-:S07]  /*05d0*/  IADD3 R7, PT, PT, R5, UR4, RZ ;  /* 0x0000000405077c10 */ /* 0x000fce000fffe0ff */
[----:B-----5:R-:W-:Y:S01]  /*05e0*/  DFMA R18, R36, R26, R18 ;  /* 0x0000001a2412722b */ /* 0x020fe20000000012 */
[----:B------:R-:W-:-:S05]  /*05f0*/  MOV R26, 0x8 ;  /* 0x00000008001a7802 */ /* 0x000fca0000000f00 */
[----:B------:R-:W-:-:S04]  /*0600*/  IMAD.WIDE.U32 R26, R7, R26, UR16 ;  /* 0x00000010071a7e25 */ /* 0x000fc8000f8e001a */
[----:B------:R-:W-:Y:S01]  /*0610*/  IMAD.WIDE.U32 R6, R7, 0x8, R16 ;  /* 0x0000000807067825 */ /* 0x000fe200078e0010 */
[----:B---3--:R-:W-:Y:S01]  /*0620*/  DFMA R38, R12, R38, R18 ;  /* 0x000000260c26722b */ /* 0x008fe20000000012 */
[----:B------:R-:W3:Y:S01]  /*0630*/  LDG.E.64 R12, desc[UR6][R26.64] ;  /* 0x000000061a0c7981 */ /* 0x000ee2000c1e1b00 */
[----:B--2---:R-:W-:-:S03]  /*0640*/  DFMA R40, R20, R40, R32 ;  /* 0x000000281428722b */ /* 0x004fc60000000020 */
[----:B------:R-:W3:Y:S01]  /*0650*/  LDG.E.64 R18, desc[UR6][R6.64] ;  /* 0x0000000606127981 */ /* 0x000ee2000c1e1b00 */
[----:B------:R-:W-:-:S04]  /*0660*/  IMAD.WIDE.U32 R20, R23, R22, UR16 ;  /* 0x0000001017147e25 */ /* 0x000fc8000f8e0016 */
[----:B------:R-:W-:Y:S01]  /*0670*/  IMAD.WIDE.U32 R22, R23, 0x8, R16 ;  /* 0x0000000817167825 */ /* 0x000fe200078e0010 */
[----:B------:R-:W2:Y:S04]  /*0680*/  LDG.E.64 R32, desc[UR6][R20.64] ;  /* 0x0000000614207981 */ /* 0x000ea8000c1e1b00 */
[----:B------:R-:W2:Y:S01]  /*0690*/  LDG.E.64 R36, desc[UR6][R22.64] ;  /* 0x0000000616247981 */ /* 0x000ea2000c1e1b00 */
[----:B---3--:R-:W-:Y:S01]  /*06a0*/  DMUL R12, R18, R12 ;  /* 0x0000000c120c7228 */ /* 0x008fe20000000000 */
[----:B------:R-:W-:-:S07]  /*06b0*/  MOV R18, 0x8 ;  /* 0x0000000800127802 */ /* 0x000fce0000000f00 */
[----:B--2---:R-:W-:Y:S01]  /*06c0*/  DFMA R32, R36, R32, R12 ;  /* 0x000000202420722b */ /* 0x004fe2000000000c */
[----:B------:R-:W-:Y:S01]  /*06d0*/  IADD3 R13, PT, PT, R2, UR4, RZ ;  /* 0x00000004020d7c10 */ /* 0x000fe2000fffe0ff */
[----:B------:R-:W0:Y:S04]  /*06e0*/  LDCU.64 UR4, c[0x0][0x3e0] ;  /* 0x00007c00ff0477ac */ /* 0x000e280008000a00 */
[----:B------:R-:W-:-:S04]  /*06f0*/  IMAD.WIDE.U32 R18, R13, R18, UR16 ;  /* 0x000000100d127e25 */ /* 0x000fc8000f8e0012 */
[----:B------:R-:W-:Y:S01]  /*0700*/  IMAD.WIDE.U32 R16, R13, 0x8, R16 ;  /* 0x000000080d107825 */ /* 0x000fe200078e0010 */
[----:B------:R-:W2:Y:S04]  /*0710*/  LDG.E.64 R36, desc[UR6][R18.64] ;  /* 0x0000000612247981 */ /* 0x000ea8000c1e1b00 */
[----:B------:R-:W2:Y:S02]  /*0720*/  LDG.E.64 R12, desc[UR6][R16.64] ;  /* 0x00000006100c7981 */ /* 0x000ea4000c1e1b00 */
[----:B--2---:R-:W-:Y:S01]  /*0730*/  DFMA R36, R12, R36, R32 ;  /* 0x000000240c24722b */ /* 0x004fe20000000020 */
[----:B------:R-:W1:Y:S02]  /*0740*/  LDC.64 R12, c[0x0][0x3c0] ;  /* 0x0000f000ff0c7b82 */ /* 0x000e640000000a00 */
[----:B-1----:R-:W-:-:S05]  /*0750*/  IMAD.WIDE.U32 R12, R3, 0x8, R12 ;  /* 0x00000008030c7825 */ /* 0x002fca00078e000c */
[----:B------:R-:W0:Y:S01]  /*0760*/  LDG.E.64 R32, desc[UR6][R12.64] ;  /* 0x000000060c207981 */ /* 0x000e22000c1e1b00 */
[----:B------:R-:W-:-:S08]  /*0770*/  DADD R40, R40, R40 ;  /* 0x0000000028287229 */ /* 0x000fd00000000028 */
[----:B------:R-:W-:Y:S01]  /*0780*/  DADD R38, -R38, R40 ;  /* 0x0000000026267229 */ /* 0x000fe20000000128 */
[----:B------:R-:W-:-:S07]  /*0790*/  MOV R43, 0x8 ;  /* 0x00000008002b7802 */ /* 0x000fce0000000f00 */
[----:B------:R-:W-:Y:S01]  /*07a0*/  DADD R36, -R36, R38 ;  /* 0x0000000024247229 */ /* 0x000fe20000000126 */
[----:B------:R-:W-:Y:S01]  /*07b0*/  MOV R39, 0x8 ;  /* 0x0000000800277802 */ /* 0x000fe20000000f00 */
[----:B------:R-:W-:Y:S02]  /*07c0*/  HFMA2 R40, -RZ, RZ, 0, 4.76837158203125e-07 ;  /* 0x00000008ff287431 */ /* 0x000fe400000001ff */
[----:B------:R-:W-:-:S04]  /*07d0*/  IMAD.WIDE.U32 R42, R42, R43, UR16 ;  /* 0x000000102a2a7e25 */ /* 0x000fc8000f8e002b */
[----:B------:R-:W-:Y:S01]  /*07e0*/  IMAD.WIDE.U32 R40, R3, R40, UR16 ;  /* 0x0000001003287e25 */ /* 0x000fe2000f8e0028 */
[----:B------:R-:W-:-:S03]  /*07f0*/  MOV R38, 0x8 ;  /* 0x0000000800267802 */ /* 0x000fc60000000f00 */
[----:B------:R-:W-:Y:S01]  /*0800*/  HFMA2 R3, -RZ, RZ, 0, 4.76837158203125e-07 ;  /* 0x00000008ff037431 */ /* 0x000fe200000001ff */
[----:B0-----:R-:W-:-:S08]  /*0810*/  DMUL R32, R32, UR4 ;  /* 0x0000000420207c28 */ /* 0x001fd00008000000 */
[----:B------:R-:W-:Y:S01]  /*0820*/  DMUL R32, R32, R36 ;  /* 0x0000002420207228 */ /* 0x000fe20000000000 */
[----:B------:R-:W-:-:S06]  /*0830*/  IMAD.WIDE.U32 R36, R0, R39, UR8 ;  /* 0x0000000800247e25 */ /* 0x000fcc000f8e0027 */
[----:B------:R0:W-:Y:S04]  /*0840*/  STG.E.64 desc[UR6][R36.64], R32 ;  /* 0x0000002024007986 */ /* 0x0001e8000c101b06 */
[----:B------:R-:W2:Y:S04]  /*0850*/  LDG.E.64 R34, desc[UR6][R34.64] ;  /* 0x0000000622227981 */ /* 0x000ea8000c1e1b00 */
[----:B------:R-:W2:Y:S04]  /*0860*/  LDG.E.64 R42, desc[UR6][R42.64] ;  /* 0x000000062a2a7981 */ /* 0x000ea8000c1e1b00 */
[----:B------:R-:W3:Y:S04]  /*0870*/  LDG.E.64 R40, desc[UR6][R40.64] ;  /* 0x0000000628287981 */ /* 0x000ee8000c1e1b00 */
[----:B------:R-:W3:Y:S01]  /*0880*/  LDG.E.64 R44, desc[UR6][R28.64] ;  /* 0x000000061c2c7981 */ /* 0x000ee2000c1e1b00 */
[----:B------:R-:W-:-:S03]  /*0890*/  IMAD.WIDE.U32 R38, R5, R38, UR18 ;  /* 0x0000001205267e25 */ /* 0x000fc6000f8e0026 */
[----:B0-----:R-:W4:Y:S01]  /*08a0*/  LDG.E.64 R36, desc[UR6][R8.64] ;  /* 0x0000000608247981 */ /* 0x001f22000c1e1b00 */
[----:B------:R-:W-:-:S03]  /*08b0*/  IMAD.WIDE.U32 R32, R0, R3, UR18 ;  /* 0x0000001200207e25 */ /* 0x000fc6000f8e0003 */
[----:B------:R-:W5:Y:S04]  /*08c0*/  LDG.E.64 R38, desc[UR6][R38.64] ;  /* 0x0000000626267981 */ /* 0x000f68000c1e1b00 */
[----:B------:R-:W4:Y:S01]  /*08d0*/  LDG.E.64 R32, desc[UR6][R32.64] ;  /* 0x0000000620207981 */ /* 0x000f22000c1e1b00 */
[----:B------:R-:W-:-:S03]  /*08e0*/  MOV R5, 0x8 ;  /* 0x0000000800057802 */ /* 0x000fc60000000f00 */
[----:B------:R-:W4:Y:S01]  /*08f0*/  LDG.E.64 R30, desc[UR6][R30.64] ;  /* 0x000000061e1e7981 */ /* 0x000f22000c1e1b00 */
[----:B--2---:R-:W-:-:S08]  /*0900*/  DMUL R34, R34, R42 ;  /* 0x0000002a22227228 */ /* 0x004fd00000000000 */
[----:B---3--:R-:W-:Y:S01]  /*0910*/  DFMA R34, R44, R40, R34 ;  /* 0x000000282c22722b */ /* 0x008fe20000000022 */
[----:B------:R-:W-:-:S04]  /*0920*/  IMAD.WIDE.U32 R40, R2, R3, UR18 ;  /* 0x0000001202287e25 */ /* 0x000fc8000f8e0003 */
[----:B------:R-:W-:Y:S02]  /*0930*/  IMAD.WIDE.U32 R2, R4, R5, UR16 ;  /* 0x0000001004027e25 */ /* 0x000fe4000f8e0005 */
[----:B------:R-:W2:Y:S04]  /*0940*/  LDG.E.64 R40, desc[UR6][R40.64] ;  /* 0x0000000628287981 */ /* 0x000ea8000c1e1b00 */
[----:B------:R-:W3:Y:S04]  /*0950*/  LDG.E.64 R2, desc[UR6][R2.64] ;  /* 0x0000000602027981 */ /* 0x000ee8000c1e1b00 */
[----:B------:R-:W2:Y:S01]  /*0960*/  LDG.E.64 R4, desc[UR6][R22.64] ;  /* 0x0000000616047981 */ /* 0x000ea2000c1e1b00 */
[----:B-----5:R-:W-:-:S08]  /*0970*/  DMUL R38, R44, R38 ;  /* 0x000000262c267228 */ /* 0x020fd00000000000 */
[----:B----4-:R-:W-:Y:S01]  /*0980*/  DFMA R36, R36, R32, R38 ;  /* 0x000000202424722b */ /* 0x010fe20000000026 */
[----:B------:R-:W4:Y:S01]  /*0990*/  LDG.E.64 R32, desc[UR6][R12.64] ;  /* 0x000000060c207981 */ /* 0x000f22000c1e1b00 */
[----:B---3--:R-:W-:-:S06]  /*09a0*/  DFMA R34, R30, R2, R34 ;  /* 0x000000021e22722b */ /* 0x008fcc0000000022 */
[----:B--2---:R-:W-:-:S08]  /*09b0*/  DFMA R4, R4, R40, R36 ;  /* 0x000000280404722b */ /* 0x004fd00000000024 */
[----:B------:R-:W-:Y:S01]  /*09c0*/  DADD R4, R4, R34 ;  /* 0x0000000004047229 */ /* 0x000fe20000000022 */
[----:B------:R-:W-:-:S07]  /*09d0*/  MOV R35, 0x8 ;  /* 0x0000000800237802 */ /* 0x000fce0000000f00 */
[----:B----4-:R-:W-:Y:S01]  /*09e0*/  DMUL R4, R32, R4 ;  /* 0x0000000420047228 */ /* 0x010fe20000000000 */
[----:B------:R-:W-:-:S06]  /*09f0*/  IMAD.WIDE.U32 R30, R0, R35, UR10 ;  /* 0x0000000a001e7e25 */ /* 0x000fcc000f8e0023 */
        /* <DEDUP_REMOVED lines=12> */
[----:B------:R-:W5:Y:S01]  /*0ac0*/  LDG.E.64 R12, desc[UR6][R12.64] ;  /* 0x000000060c0c7981 */ /* 0x000f62000c1e1b00 */
[----:B------:R-:W-:-:S05]  /*0ad0*/  MOV R3, 0x8 ;  /* 0x0000000800037802 */ /* 0x000fca0000000f00 */
[----:B------:R-:W-:Y:S01]  /*0ae0*/  IMAD.WIDE.U32 R2, R0, R3, UR12 ;  /* 0x0000000c00027e25 */ /* 0x000fe2000f8e0003 */
[----:B--2---:R-:W-:Y:S02]  /*0af0*/  DMUL R26, R28, R26 ;  /* 0x0000001a1c1a7228 */ /* 0x004fe40000000000 */
        /* <DEDUP_REMOVED lines=9> */
.L_x_3:
        /* <DEDUP_REMOVED lines=15> */
.L_x_8:


//--------------------- .text._Z20flux_continuity_CUDAPdS_S_S_jjjd --------------------------
	.section	.text._Z20flux_continuity_CUDAPdS_S_S_jjjd,"ax",@progbits
	.align	128
        .global         _Z20flux_continuity_CUDAPdS_S_S_jjjd
        .type           _Z20flux_continuity_CUDAPdS_S_S_jjjd,@function
        .size           _Z20flux_continuity_CUDAPdS_S_S_jjjd,(.L_x_9 - _Z20flux_continuity_CUDAPdS_S_S_jjjd)
        .other          _Z20flux_continuity_CUDAPdS_S_S_jjjd,@"STO_CUDA_ENTRY STV_DEFAULT"
_Z20flux_continuity_CUDAPdS_S_S_jjjd:
.text._Z20flux_continuity_CUDAPdS_S_S_jjjd:
        /* <DEDUP_REMOVED lines=15> */
[----:B0-----:R-:W-:-:S02]  /*00f0*/  IMAD R2, R2, UR5, R3 ;  /* 0x0000000502027c24 */ /* 0x001fc4000f8e0203 */
[----:B---3--:R-:W-:Y:S01]  /*0100*/  IMAD R3, R5, UR6, R6 ;  /* 0x0000000605037c24 */ /* 0x008fe2000f8e0206 */
[----:B------:R-:W0:Y:S03]  /*0110*/  LDCU.64 UR6, c[0x0][0x358] ;  /* 0x00006b00ff0677ac */ /* 0x000e260008000a00 */
[----:B-----5:R-:W-:Y:S02]  /*0120*/  IMAD R2, R3, UR9, R2 ;  /* 0x0000000903027c24 */ /* 0x020fe4000f8e0202 */
[----:B-1----:R-:W-:Y:S01]  /*0130*/  IMAD R7, R7, UR4, R4 ;  /* 0x0000000407077c24 */ /* 0x002fe2000f8e0204 */
[----:B------:R-:W-:-:S03]  /*0140*/  UIMAD UR4, UR9, UR8, URZ ;  /* 0x00000008090472a4 */ /* 0x000fc6000f8e02ff */
[----:B------:R-:W-:Y:S01]  /*0150*/  IMAD R7, R2, UR8, R7 ;  /* 0x0000000802077c24 */ /* 0x000fe2000f8e0207 */
[----:B------:R-:W1:Y:S01]  /*0160*/  LDCU.64 UR8, c[0x0][0x3b0] ;  /* 0x00007600ff0877ac */ /* 0x000e620008000a00 */
[----:B------:R-:W3:Y:S02]  /*0170*/  LDC.64 R2, c[0x0][0x380] ;  /* 0x0000e000ff027b82 */ /* 0x000ee40000000a00 */
[----:B--2---:R-:W-:-:S04]  /*0180*/  IMAD R5, R0, UR4, R7 ;  /* 0x0000000400057c24 */ /* 0x004fc8000f8e0207 */
[----:B----4-:R-:W-:-:S06]  /*0190*/  IMAD.WIDE.U32 R12, R5, 0x8, R10 ;  /* 0x00000008050c7825 */ /* 0x010fcc00078e000a */
[----:B0-----:R-:W1:Y:S01]  /*01a0*/  LDG.E.64 R12, desc[UR6][R12.64] ;  /* 0x000000060c0c7981 */ /* 0x001e62000c1e1b00 */
[----:B------:R-:W-:-:S04]  /*01b0*/  IMAD R21, R0, UR4, R5 ;  /* 0x0000000400157c24 */ /* 0x000fc8000f8e0205 */
[----:B------:R-:W-:-:S04]  /*01c0*/  IMAD.WIDE.U32 R18, R21, 0x8, R10 ;  /* 0x0000000815127825 */ /* 0x000fc800078e000a */
[----:B---3--:R-:W-:Y:S01]  /*01d0*/  IMAD.WIDE.U32 R16, R7, 0x8, R2 ;  /* 0x0000000807107825 */ /* 0x008fe200078e0002 */
[----:B-1----:R-:W-:-:S07]  /*01e0*/  DMUL R14, R12, -UR8 ;  /* 0x800000080c0e7c28 */ /* 0x002fce0008000000 */
[----:B------:R-:W-:Y:S04]  /*01f0*/  STG.E.64 desc[UR6][R16.64], R14 ;  /* 0x0000000e10007986 */ /* 0x000fe8000c101b06 */
[----:B------:R-:W2:Y:S01]  /*0200*/  LDG.E.64 R18, desc[UR6][R18.64] ;  /* 0x0000000612127981 */ /* 0x000ea2000c1e1b00 */
[----:B------:R-:W-:Y:S02]  /*0210*/  IMAD R23, R0, UR4, R21 ;  /* 0x0000000400177c24 */ /* 0x000fe4000f8e0215 */
[----:B------:R-:W-:-:S04]  /*0220*/  IMAD.WIDE.U32 R20, R7, 0x8, R8 ;  /* 0x0000000807147825 */ /* 0x000fc800078e0008 */
[----:B------:R-:W-:Y:S01]  /*0230*/  IMAD.WIDE.U32 R10, R23, 0x8, R10 ;  /* 0x00000008170a7825 */ /* 0x000fe200078e000a */
[----:B--2---:R-:W-:-:S07]  /*0240*/  DMUL R12, R18, -UR8 ;  /* 0x80000008120c7c28 */ /* 0x004fce0008000000 */
[----:B------:R-:W-:Y:S04]  /*0250*/  STG.E.64 desc[UR6][R20.64], R12 ;  /* 0x0000000c14007986 */ /* 0x000fe8000c101b06 */
[----:B------:R-:W2:Y:S01]  /*0260*/  LDG.E.64 R10, desc[UR6][R10.64] ;  /* 0x000000060a0a7981 */ /* 0x000ea2000c1e1b00 */
[----:B------:R-:W-:-:S04]  /*0270*/  IMAD.WIDE.U32 R6, R7, 0x8, R24 ;  /* 0x0000000807067825 */ /* 0x000fc800078e0018 */
[----:B------:R-:W-:-:S04]  /*0280*/  IMAD.WIDE.U32 R2, R5, 0x8, R2 ;  /* 0x0000000805027825 */ /* 0x000fc800078e0002 */
[----:B------:R-:W-:-:S04]  /*0290*/  IMAD.WIDE.U32 R8, R5, 0x8, R8 ;  /* 0x0000000805087825 */ /* 0x000fc800078e0008 */
[----:B------:R-:W-:Y:S01]  /*02a0*/  IMAD.WIDE.U32 R4, R5, 0x8, R24 ;  /* 0x0000000805047825 */ /* 0x000fe200078e0018 */
[----:B--2---:R-:W-:-:S07]  /*02b0*/  DMUL R22, R10, -UR8 ;  /* 0x800000080a167c28 */ /* 0x004fce0008000000 */
[----:B------:R-:W-:Y:S04]  /*02c0*/  STG.E.64 desc[UR6][R6.64], R22 ;  /* 0x0000001606007986 */ /* 0x000fe8000c101b06 */
[----:B------:R-:W-:Y:S04]  /*02d0*/  STG.E.64 desc[UR6][R2.64], RZ ;  /* 0x000000ff02007986 */ /* 0x000fe8000c101b06 */
[----:B------:R-:W-:Y:S04]  /*02e0*/  STG.E.64 desc[UR6][R8.64], RZ ;  /* 0x000000ff08007986 */ /* 0x000fe8000c101b06 */
[----:B------:R-:W-:Y:S01]  /*02f0*/  STG.E.64 desc[UR6][R4.64], RZ ;  /* 0x000000ff04007986 */ /* 0x000fe2000c101b06 */
[----:B------:R-:W-:Y:S05]  /*0300*/  EXIT ;  /* 0x000000000000794d */ /* 0x000fea0003800000 */
.L_x_4:
        /* <DEDUP_REMOVED lines=15> */
.L_x_9:


//--------------------- .nv.shared.reserved.0     --------------------------
	.section	.nv.shared.reserved.0,"aw",@nobits
	.weak		__nv_reservedSMEM_offset_0_alias
	.size		__nv_reservedSMEM_offset_0_alias, 0, 64
	.other		__nv_reservedSMEM_offset_0_alias,@"STO_CUDA_RESERVED_SHARED STV_DEFAULT"
__nv_reservedSMEM_offset_0_alias:
	.zero		0
	.zero		64


//--------------------- .nv.constant0._Z16flux_Energy_CUDAPdS_S_S_S_S_S_S_jjj --------------------------
	.section	.nv.constant0._Z16flux_Energy_CUDAPdS_S_S_S_S_S_S_jjj,"a",@progbits
	.sectionflags	@""
	.align	4
.nv.constant0._Z16flux_Energy_CUDAPdS_S_S_S_S_S_S_jjj:
	.zero		972


//--------------------- .nv.constant0._Z19flux_momentumZ_CUDAPdS_S_S_S_S_S_S_S_S_S_jjjdd --------------------------
	.section	.nv.constant0._Z19flux_momentumZ_CUDAPdS_S_S_S_S_S_S_S_S_S_jjjdd,"a",@progbits
	.sectionflags	@""
	.align	4
.nv.constant0._Z19flux_momentumZ_CUDAPdS_S_S_S_S_S_S_S_S_S_jjjdd:
	.zero		1016


//--------------------- .nv.constant0._Z19flux_momentumY_CUDAPdS_S_S_S_S_S_S_S_S_jjjd --------------------------
	.section	.nv.constant0._Z19flux_momentumY_CUDAPdS_S_S_S_S_S_S_S_S_jjjd,"a",@progbits
	.sectionflags	@""
	.align	4
.nv.constant0._Z19flux_momentumY_CUDAPdS_S_S_S_S_S_S_S_S_jjjd:
	.zero		1000


//--------------------- .nv.constant0._Z19flux_momentumX_CUDAPdS_S_S_S_S_S_S_S_S_jjjd --------------------------
	.section	.nv.constant0._Z19flux_momentumX_CUDAPdS_S_S_S_S_S_S_S_S_jjjd,"a",@progbits
	.sectionflags	@""
	.align	4
.nv.constant0._Z19flux_momentumX_CUDAPdS_S_S_S_S_S_S_S_S_jjjd:
	.zero		1000


//--------------------- .nv.constant0._Z20flux_continuity_CUDAPdS_S_S_jjjd --------------------------
	.section	.nv.constant0._Z20flux_continuity_CUDAPdS_S_S_jjjd,"a",@progbits
	.sectionflags	@""
	.align	4
.nv.constant0._Z20flux_continuity_CUDAPdS_S_S_jjjd:
	.zero		952


//--------------------- SYMBOLS --------------------------

	.type		.nv.reservedSmem.offset0,@object
	.size		.nv.reservedSmem.offset0,0x4
